//
// Generated by NVIDIA NVVM Compiler
//
// Compiler Build ID: CL-36424714
// Cuda compilation tools, release 13.0, V13.0.88
// Based on NVVM 20.0.0
//

.version 9.0
.target sm_100
.address_size 64

	// .globl	_Z4mmulIfEviiiiiiiiiiPKT_S2_PS0_
.extern .shared .align 16 .b8 shmem[];

.visible .entry _Z4mmulIfEviiiiiiiiiiPKT_S2_PS0_(
	.param .u32 _Z4mmulIfEviiiiiiiiiiPKT_S2_PS0__param_0,
	.param .u32 _Z4mmulIfEviiiiiiiiiiPKT_S2_PS0__param_1,
	.param .u32 _Z4mmulIfEviiiiiiiiiiPKT_S2_PS0__param_2,
	.param .u32 _Z4mmulIfEviiiiiiiiiiPKT_S2_PS0__param_3,
	.param .u32 _Z4mmulIfEviiiiiiiiiiPKT_S2_PS0__param_4,
	.param .u32 _Z4mmulIfEviiiiiiiiiiPKT_S2_PS0__param_5,
	.param .u32 _Z4mmulIfEviiiiiiiiiiPKT_S2_PS0__param_6,
	.param .u32 _Z4mmulIfEviiiiiiiiiiPKT_S2_PS0__param_7,
	.param .u32 _Z4mmulIfEviiiiiiiiiiPKT_S2_PS0__param_8,
	.param .u32 _Z4mmulIfEviiiiiiiiiiPKT_S2_PS0__param_9,
	.param .u64 .ptr .align 1 _Z4mmulIfEviiiiiiiiiiPKT_S2_PS0__param_10,
	.param .u64 .ptr .align 1 _Z4mmulIfEviiiiiiiiiiPKT_S2_PS0__param_11,
	.param .u64 .ptr .align 1 _Z4mmulIfEviiiiiiiiiiPKT_S2_PS0__param_12
)
{
	.local .align 16 .b8 	__local_depot0[1152];
	.reg .b64 	%SP;
	.reg .b64 	%SPL;
	.reg .pred 	%p<91>;
	.reg .b32 	%r<621>;
	.reg .b32 	%f<416>;
	.reg .b64 	%rd<275>;

	mov.u64 	%SPL, __local_depot0;
	ld.param.u32 	%r292, [_Z4mmulIfEviiiiiiiiiiPKT_S2_PS0__param_0];
	ld.param.u32 	%r283, [_Z4mmulIfEviiiiiiiiiiPKT_S2_PS0__param_1];
	ld.param.u32 	%r284, [_Z4mmulIfEviiiiiiiiiiPKT_S2_PS0__param_2];
	ld.param.u32 	%r285, [_Z4mmulIfEviiiiiiiiiiPKT_S2_PS0__param_3];
	ld.param.u32 	%r286, [_Z4mmulIfEviiiiiiiiiiPKT_S2_PS0__param_4];
	ld.param.u32 	%r287, [_Z4mmulIfEviiiiiiiiiiPKT_S2_PS0__param_5];
	ld.param.u32 	%r288, [_Z4mmulIfEviiiiiiiiiiPKT_S2_PS0__param_6];
	ld.param.u32 	%r289, [_Z4mmulIfEviiiiiiiiiiPKT_S2_PS0__param_7];
	ld.param.u32 	%r290, [_Z4mmulIfEviiiiiiiiiiPKT_S2_PS0__param_8];
	ld.param.u32 	%r291, [_Z4mmulIfEviiiiiiiiiiPKT_S2_PS0__param_9];
	ld.param.u64 	%rd22, [_Z4mmulIfEviiiiiiiiiiPKT_S2_PS0__param_10];
	ld.param.u64 	%rd23, [_Z4mmulIfEviiiiiiiiiiPKT_S2_PS0__param_11];
	ld.param.u64 	%rd24, [_Z4mmulIfEviiiiiiiiiiPKT_S2_PS0__param_12];
	cvta.to.global.u64 	%rd1, %rd23;
	cvta.to.global.u64 	%rd2, %rd22;
	cvta.to.global.u64 	%rd3, %rd24;
	add.u64 	%rd4, %SPL, 0;
	add.u64 	%rd5, %SPL, 1024;
	add.u64 	%rd6, %SPL, 1088;
	mov.u32 	%r1, %ctaid.x;
	mov.u32 	%r2, %ntid.x;
	mov.u32 	%r3, %tid.x;
	mad.lo.s32 	%r294, %r1, %r2, %r3;
	mov.u32 	%r4, %ctaid.y;
	mov.u32 	%r295, %ntid.y;
	mov.u32 	%r5, %tid.y;
	mad.lo.s32 	%r296, %r4, %r295, %r5;
	div.s32 	%r6, %r288, %r290;
	div.s32 	%r7, %r287, %r291;
	mov.f32 	%f4, 0f00000000;
	st.local.v4.f32 	[%rd4], {%f4, %f4, %f4, %f4};
	st.local.v4.f32 	[%rd4+16], {%f4, %f4, %f4, %f4};
	st.local.v4.f32 	[%rd4+32], {%f4, %f4, %f4, %f4};
	st.local.v4.f32 	[%rd4+48], {%f4, %f4, %f4, %f4};
	st.local.v4.f32 	[%rd4+64], {%f4, %f4, %f4, %f4};
	st.local.v4.f32 	[%rd4+80], {%f4, %f4, %f4, %f4};
	st.local.v4.f32 	[%rd4+96], {%f4, %f4, %f4, %f4};
	st.local.v4.f32 	[%rd4+112], {%f4, %f4, %f4, %f4};
	st.local.v4.f32 	[%rd4+128], {%f4, %f4, %f4, %f4};
	st.local.v4.f32 	[%rd4+144], {%f4, %f4, %f4, %f4};
	st.local.v4.f32 	[%rd4+160], {%f4, %f4, %f4, %f4};
	st.local.v4.f32 	[%rd4+176], {%f4, %f4, %f4, %f4};
	st.local.v4.f32 	[%rd4+192], {%f4, %f4, %f4, %f4};
	st.local.v4.f32 	[%rd4+208], {%f4, %f4, %f4, %f4};
	st.local.v4.f32 	[%rd4+224], {%f4, %f4, %f4, %f4};
	st.local.v4.f32 	[%rd4+240], {%f4, %f4, %f4, %f4};
	st.local.v4.f32 	[%rd4+256], {%f4, %f4, %f4, %f4};
	st.local.v4.f32 	[%rd4+272], {%f4, %f4, %f4, %f4};
	st.local.v4.f32 	[%rd4+288], {%f4, %f4, %f4, %f4};
	st.local.v4.f32 	[%rd4+304], {%f4, %f4, %f4, %f4};
	st.local.v4.f32 	[%rd4+320], {%f4, %f4, %f4, %f4};
	st.local.v4.f32 	[%rd4+336], {%f4, %f4, %f4, %f4};
	st.local.v4.f32 	[%rd4+352], {%f4, %f4, %f4, %f4};
	st.local.v4.f32 	[%rd4+368], {%f4, %f4, %f4, %f4};
	st.local.v4.f32 	[%rd4+384], {%f4, %f4, %f4, %f4};
	st.local.v4.f32 	[%rd4+400], {%f4, %f4, %f4, %f4};
	st.local.v4.f32 	[%rd4+416], {%f4, %f4, %f4, %f4};
	st.local.v4.f32 	[%rd4+432], {%f4, %f4, %f4, %f4};
	st.local.v4.f32 	[%rd4+448], {%f4, %f4, %f4, %f4};
	st.local.v4.f32 	[%rd4+464], {%f4, %f4, %f4, %f4};
	st.local.v4.f32 	[%rd4+480], {%f4, %f4, %f4, %f4};
	st.local.v4.f32 	[%rd4+496], {%f4, %f4, %f4, %f4};
	st.local.v4.f32 	[%rd4+512], {%f4, %f4, %f4, %f4};
	st.local.v4.f32 	[%rd4+528], {%f4, %f4, %f4, %f4};
	st.local.v4.f32 	[%rd4+544], {%f4, %f4, %f4, %f4};
	st.local.v4.f32 	[%rd4+560], {%f4, %f4, %f4, %f4};
	st.local.v4.f32 	[%rd4+576], {%f4, %f4, %f4, %f4};
	st.local.v4.f32 	[%rd4+592], {%f4, %f4, %f4, %f4};
	st.local.v4.f32 	[%rd4+608], {%f4, %f4, %f4, %f4};
	st.local.v4.f32 	[%rd4+624], {%f4, %f4, %f4, %f4};
	st.local.v4.f32 	[%rd4+640], {%f4, %f4, %f4, %f4};
	st.local.v4.f32 	[%rd4+656], {%f4, %f4, %f4, %f4};
	st.local.v4.f32 	[%rd4+672], {%f4, %f4, %f4, %f4};
	st.local.v4.f32 	[%rd4+688], {%f4, %f4, %f4, %f4};
	st.local.v4.f32 	[%rd4+704], {%f4, %f4, %f4, %f4};
	st.local.v4.f32 	[%rd4+720], {%f4, %f4, %f4, %f4};
	st.local.v4.f32 	[%rd4+736], {%f4, %f4, %f4, %f4};
	st.local.v4.f32 	[%rd4+752], {%f4, %f4, %f4, %f4};
	st.local.v4.f32 	[%rd4+768], {%f4, %f4, %f4, %f4};
	st.local.v4.f32 	[%rd4+784], {%f4, %f4, %f4, %f4};
	st.local.v4.f32 	[%rd4+800], {%f4, %f4, %f4, %f4};
	st.local.v4.f32 	[%rd4+816], {%f4, %f4, %f4, %f4};
	st.local.v4.f32 	[%rd4+832], {%f4, %f4, %f4, %f4};
	st.local.v4.f32 	[%rd4+848], {%f4, %f4, %f4, %f4};
	st.local.v4.f32 	[%rd4+864], {%f4, %f4, %f4, %f4};
	st.local.v4.f32 	[%rd4+880], {%f4, %f4, %f4, %f4};
	st.local.v4.f32 	[%rd4+896], {%f4, %f4, %f4, %f4};
	st.local.v4.f32 	[%rd4+912], {%f4, %f4, %f4, %f4};
	st.local.v4.f32 	[%rd4+928], {%f4, %f4, %f4, %f4};
	st.local.v4.f32 	[%rd4+944], {%f4, %f4, %f4, %f4};
	st.local.v4.f32 	[%rd4+960], {%f4, %f4, %f4, %f4};
	st.local.v4.f32 	[%rd4+976], {%f4, %f4, %f4, %f4};
	st.local.v4.f32 	[%rd4+992], {%f4, %f4, %f4, %f4};
	st.local.v4.f32 	[%rd4+1008], {%f4, %f4, %f4, %f4};
	setp.ge.s32 	%p2, %r294, %r283;
	setp.ge.s32 	%p3, %r296, %r292;
	or.pred  	%p4, %p2, %p3;
	@%p4 bra 	$L__BB0_49;
	setp.lt.s32 	%p5, %r284, 1;
	@%p5 bra 	$L__BB0_28;
	mul.lo.s32 	%r299, %r289, %r287;
	shl.b32 	%r300, %r299, 2;
	mov.u32 	%r301, shmem;
	add.s32 	%r8, %r301, %r300;
	mul.lo.s32 	%r9, %r287, %r4;
	mul.lo.s32 	%r10, %r288, %r1;
	mul.lo.s32 	%r302, %r291, %r290;
	mul.lo.s32 	%r303, %r286, %r285;
	mul.lo.s32 	%r304, %r303, %r289;
	mul.lo.s32 	%r305, %r304, %r302;
	div.s32 	%r11, %r305, %r288;
	mad.lo.s32 	%r306, %r5, %r2, %r3;
	mul.lo.s32 	%r12, %r285, %r5;
	mul.lo.s32 	%r13, %r286, %r3;
	mul.lo.s32 	%r14, %r290, %r285;
	mul.lo.s32 	%r15, %r291, %r286;
	add.s32 	%r307, %r11, -1;
	shr.u32 	%r308, %r307, 2;
	add.s32 	%r309, %r308, 1;
	add.s32 	%r16, %r286, -1;
	and.b32  	%r17, %r286, 7;
	add.s32 	%r18, %r17, -1;
	and.b32  	%r19, %r286, 3;
	and.b32  	%r20, %r285, 7;
	add.s32 	%r21, %r20, -1;
	and.b32  	%r22, %r285, 3;
	add.s32 	%r23, %r22, -1;
	and.b32  	%r24, %r15, 15;
	add.s32 	%r25, %r24, -1;
	and.b32  	%r26, %r15, 7;
	add.s32 	%r27, %r26, -1;
	mul.lo.s32 	%r28, %r11, %r306;
	and.b32  	%r29, %r309, 3;
	and.b32  	%r30, %r309, 2147483644;
	and.b32  	%r31, %r307, 12;
	and.b32  	%r32, %r307, 4;
	min.s32 	%r310, %r14, %r15;
	setp.lt.s32 	%p1, %r310, 1;
	and.b32  	%r33, %r15, 2147483632;
	and.b32  	%r34, %r15, 3;
	and.b32  	%r35, %r285, 2147483640;
	and.b32  	%r36, %r285, 1;
	and.b32  	%r37, %r286, 2147483640;
	and.b32  	%r38, %r286, 1;
	mov.b32 	%r583, 0;
$L__BB0_3:
	setp.lt.s32 	%p6, %r11, 1;
	@%p6 bra 	$L__BB0_12;
	setp.lt.u32 	%p7, %r11, 13;
	mov.b32 	%r586, 0;
	@%p7 bra 	$L__BB0_7;
	mov.b32 	%r586, 0;
	mov.u32 	%r585, %r586;
$L__BB0_6:
	.pragma "nounroll";
	add.s32 	%r313, %r28, %r586;
	shl.b32 	%r314, %r313, 2;
	add.s32 	%r316, %r301, %r314;
	div.s32 	%r317, %r313, %r289;
	mul.lo.s32 	%r318, %r317, %r289;
	sub.s32 	%r319, %r313, %r318;
	add.s32 	%r320, %r317, %r9;
	add.s32 	%r321, %r319, %r583;
	mad.lo.s32 	%r322, %r320, %r284, %r321;
	mul.wide.s32 	%rd28, %r322, 4;
	add.s64 	%rd29, %rd2, %rd28;
	ld.global.v4.f32 	{%f5, %f6, %f7, %f8}, [%rd29];
	st.shared.v4.f32 	[%r316], {%f5, %f6, %f7, %f8};
	add.s32 	%r323, %r8, %r314;
	div.s32 	%r324, %r313, %r288;
	mul.lo.s32 	%r325, %r324, %r288;
	sub.s32 	%r326, %r313, %r325;
	add.s32 	%r327, %r324, %r583;
	add.s32 	%r328, %r326, %r10;
	mad.lo.s32 	%r329, %r327, %r283, %r328;
	mul.wide.s32 	%rd30, %r329, 4;
	add.s64 	%rd31, %rd1, %rd30;
	ld.global.v4.f32 	{%f9, %f10, %f11, %f12}, [%rd31];
	st.shared.v4.f32 	[%r323], {%f9, %f10, %f11, %f12};
	add.s32 	%r330, %r313, 4;
	div.s32 	%r331, %r330, %r289;
	mul.lo.s32 	%r332, %r331, %r289;
	sub.s32 	%r333, %r330, %r332;
	add.s32 	%r334, %r331, %r9;
	add.s32 	%r335, %r333, %r583;
	mad.lo.s32 	%r336, %r334, %r284, %r335;
	mul.wide.s32 	%rd32, %r336, 4;
	add.s64 	%rd33, %rd2, %rd32;
	ld.global.v4.f32 	{%f13, %f14, %f15, %f16}, [%rd33];
	st.shared.v4.f32 	[%r316+16], {%f13, %f14, %f15, %f16};
	div.s32 	%r337, %r330, %r288;
	mul.lo.s32 	%r338, %r337, %r288;
	sub.s32 	%r339, %r330, %r338;
	add.s32 	%r340, %r337, %r583;
	add.s32 	%r341, %r339, %r10;
	mad.lo.s32 	%r342, %r340, %r283, %r341;
	mul.wide.s32 	%rd34, %r342, 4;
	add.s64 	%rd35, %rd1, %rd34;
	ld.global.v4.f32 	{%f17, %f18, %f19, %f20}, [%rd35];
	st.shared.v4.f32 	[%r323+16], {%f17, %f18, %f19, %f20};
	add.s32 	%r343, %r313, 8;
	div.s32 	%r344, %r343, %r289;
	mul.lo.s32 	%r345, %r344, %r289;
	sub.s32 	%r346, %r343, %r345;
	add.s32 	%r347, %r344, %r9;
	add.s32 	%r348, %r346, %r583;
	mad.lo.s32 	%r349, %r347, %r284, %r348;
	mul.wide.s32 	%rd36, %r349, 4;
	add.s64 	%rd37, %rd2, %rd36;
	ld.global.v4.f32 	{%f21, %f22, %f23, %f24}, [%rd37];
	st.shared.v4.f32 	[%r316+32], {%f21, %f22, %f23, %f24};
	div.s32 	%r350, %r343, %r288;
	mul.lo.s32 	%r351, %r350, %r288;
	sub.s32 	%r352, %r343, %r351;
	add.s32 	%r353, %r350, %r583;
	add.s32 	%r354, %r352, %r10;
	mad.lo.s32 	%r355, %r353, %r283, %r354;
	mul.wide.s32 	%rd38, %r355, 4;
	add.s64 	%rd39, %rd1, %rd38;
	ld.global.v4.f32 	{%f25, %f26, %f27, %f28}, [%rd39];
	st.shared.v4.f32 	[%r323+32], {%f25, %f26, %f27, %f28};
	add.s32 	%r356, %r313, 12;
	div.s32 	%r357, %r356, %r289;
	mul.lo.s32 	%r358, %r357, %r289;
	sub.s32 	%r359, %r356, %r358;
	add.s32 	%r360, %r357, %r9;
	add.s32 	%r361, %r359, %r583;
	mad.lo.s32 	%r362, %r360, %r284, %r361;
	mul.wide.s32 	%rd40, %r362, 4;
	add.s64 	%rd41, %rd2, %rd40;
	ld.global.v4.f32 	{%f29, %f30, %f31, %f32}, [%rd41];
	st.shared.v4.f32 	[%r316+48], {%f29, %f30, %f31, %f32};
	div.s32 	%r363, %r356, %r288;
	mul.lo.s32 	%r364, %r363, %r288;
	sub.s32 	%r365, %r356, %r364;
	add.s32 	%r366, %r363, %r583;
	add.s32 	%r367, %r365, %r10;
	mad.lo.s32 	%r368, %r366, %r283, %r367;
	mul.wide.s32 	%rd42, %r368, 4;
	add.s64 	%rd43, %rd1, %rd42;
	ld.global.v4.f32 	{%f33, %f34, %f35, %f36}, [%rd43];
	st.shared.v4.f32 	[%r323+48], {%f33, %f34, %f35, %f36};
	add.s32 	%r586, %r586, 16;
	add.s32 	%r585, %r585, 4;
	setp.ne.s32 	%p8, %r585, %r30;
	@%p8 bra 	$L__BB0_6;
$L__BB0_7:
	setp.eq.s32 	%p9, %r29, 0;
	@%p9 bra 	$L__BB0_12;
	setp.eq.s32 	%p10, %r31, 0;
	@%p10 bra 	$L__BB0_10;
	add.s32 	%r369, %r28, %r586;
	shl.b32 	%r370, %r369, 2;
	add.s32 	%r372, %r301, %r370;
	div.s32 	%r373, %r369, %r289;
	mul.lo.s32 	%r374, %r373, %r289;
	sub.s32 	%r375, %r369, %r374;
	add.s32 	%r376, %r373, %r9;
	add.s32 	%r377, %r375, %r583;
	mad.lo.s32 	%r378, %r376, %r284, %r377;
	mul.wide.s32 	%rd44, %r378, 4;
	add.s64 	%rd45, %rd2, %rd44;
	ld.global.v4.f32 	{%f37, %f38, %f39, %f40}, [%rd45];
	st.shared.v4.f32 	[%r372], {%f37, %f38, %f39, %f40};
	add.s32 	%r379, %r8, %r370;
	div.s32 	%r380, %r369, %r288;
	mul.lo.s32 	%r381, %r380, %r288;
	sub.s32 	%r382, %r369, %r381;
	add.s32 	%r383, %r380, %r583;
	add.s32 	%r384, %r382, %r10;
	mad.lo.s32 	%r385, %r383, %r283, %r384;
	mul.wide.s32 	%rd46, %r385, 4;
	add.s64 	%rd47, %rd1, %rd46;
	ld.global.v4.f32 	{%f41, %f42, %f43, %f44}, [%rd47];
	st.shared.v4.f32 	[%r379], {%f41, %f42, %f43, %f44};
	add.s32 	%r386, %r369, 4;
	div.s32 	%r387, %r386, %r289;
	mul.lo.s32 	%r388, %r387, %r289;
	sub.s32 	%r389, %r386, %r388;
	add.s32 	%r390, %r387, %r9;
	add.s32 	%r391, %r389, %r583;
	mad.lo.s32 	%r392, %r390, %r284, %r391;
	mul.wide.s32 	%rd48, %r392, 4;
	add.s64 	%rd49, %rd2, %rd48;
	ld.global.v4.f32 	{%f45, %f46, %f47, %f48}, [%rd49];
	st.shared.v4.f32 	[%r372+16], {%f45, %f46, %f47, %f48};
	div.s32 	%r393, %r386, %r288;
	mul.lo.s32 	%r394, %r393, %r288;
	sub.s32 	%r395, %r386, %r394;
	add.s32 	%r396, %r393, %r583;
	add.s32 	%r397, %r395, %r10;
	mad.lo.s32 	%r398, %r396, %r283, %r397;
	mul.wide.s32 	%rd50, %r398, 4;
	add.s64 	%rd51, %rd1, %rd50;
	ld.global.v4.f32 	{%f49, %f50, %f51, %f52}, [%rd51];
	st.shared.v4.f32 	[%r379+16], {%f49, %f50, %f51, %f52};
	add.s32 	%r586, %r586, 8;
$L__BB0_10:
	setp.ne.s32 	%p11, %r32, 0;
	@%p11 bra 	$L__BB0_12;
	add.s32 	%r399, %r28, %r586;
	shl.b32 	%r400, %r399, 2;
	add.s32 	%r402, %r301, %r400;
	div.s32 	%r403, %r399, %r289;
	mul.lo.s32 	%r404, %r403, %r289;
	sub.s32 	%r405, %r399, %r404;
	add.s32 	%r406, %r403, %r9;
	add.s32 	%r407, %r405, %r583;
	mad.lo.s32 	%r408, %r406, %r284, %r407;
	mul.wide.s32 	%rd52, %r408, 4;
	add.s64 	%rd53, %rd2, %rd52;
	ld.global.v4.f32 	{%f53, %f54, %f55, %f56}, [%rd53];
	st.shared.v4.f32 	[%r402], {%f53, %f54, %f55, %f56};
	add.s32 	%r409, %r8, %r400;
	div.s32 	%r410, %r399, %r288;
	mul.lo.s32 	%r411, %r410, %r288;
	sub.s32 	%r412, %r399, %r411;
	add.s32 	%r413, %r410, %r583;
	add.s32 	%r414, %r412, %r10;
	mad.lo.s32 	%r415, %r413, %r283, %r414;
	mul.wide.s32 	%rd54, %r415, 4;
	add.s64 	%rd55, %rd1, %rd54;
	ld.global.v4.f32 	{%f57, %f58, %f59, %f60}, [%rd55];
	st.shared.v4.f32 	[%r409], {%f57, %f58, %f59, %f60};
$L__BB0_12:
	setp.lt.s32 	%p12, %r289, 1;
	bar.sync 	0;
	@%p12 bra 	$L__BB0_134;
	setp.lt.s32 	%p13, %r291, 1;
	@%p13 bra 	$L__BB0_83;
	mov.b32 	%r588, 0;
$L__BB0_15:
	setp.lt.s32 	%p46, %r286, 1;
	@%p46 bra 	$L__BB0_80;
	mov.b32 	%r589, 0;
$L__BB0_17:
	setp.lt.u32 	%p47, %r16, 7;
	mad.lo.s32 	%r218, %r589, %r7, %r12;
	mul.lo.s32 	%r219, %r589, %r286;
	mov.b32 	%r592, 0;
	@%p47 bra 	$L__BB0_20;
	mov.b32 	%r590, 0;
$L__BB0_19:
	.pragma "nounroll";
	add.s32 	%r447, %r218, %r590;
	mad.lo.s32 	%r448, %r447, %r289, %r588;
	shl.b32 	%r449, %r448, 2;
	add.s32 	%r451, %r301, %r449;
	ld.shared.f32 	%f262, [%r451];
	add.s32 	%r452, %r590, %r219;
	mul.wide.u32 	%rd100, %r452, 4;
	add.s64 	%rd101, %rd5, %rd100;
	st.local.f32 	[%rd101], %f262;
	shl.b32 	%r453, %r289, 2;
	add.s32 	%r454, %r451, %r453;
	ld.shared.f32 	%f263, [%r454];
	st.local.f32 	[%rd101+4], %f263;
	add.s32 	%r455, %r454, %r453;
	ld.shared.f32 	%f264, [%r455];
	st.local.f32 	[%rd101+8], %f264;
	add.s32 	%r456, %r455, %r453;
	ld.shared.f32 	%f265, [%r456];
	st.local.f32 	[%rd101+12], %f265;
	add.s32 	%r457, %r456, %r453;
	ld.shared.f32 	%f266, [%r457];
	st.local.f32 	[%rd101+16], %f266;
	add.s32 	%r458, %r457, %r453;
	ld.shared.f32 	%f267, [%r458];
	st.local.f32 	[%rd101+20], %f267;
	add.s32 	%r459, %r458, %r453;
	ld.shared.f32 	%f268, [%r459];
	st.local.f32 	[%rd101+24], %f268;
	add.s32 	%r460, %r459, %r453;
	ld.shared.f32 	%f269, [%r460];
	st.local.f32 	[%rd101+28], %f269;
	add.s32 	%r590, %r590, 8;
	setp.ne.s32 	%p48, %r590, %r37;
	mov.u32 	%r592, %r37;
	@%p48 bra 	$L__BB0_19;
$L__BB0_20:
	setp.eq.s32 	%p49, %r17, 0;
	@%p49 bra 	$L__BB0_79;
	setp.lt.u32 	%p50, %r18, 3;
	@%p50 bra 	$L__BB0_23;
	add.s32 	%r461, %r218, %r592;
	mad.lo.s32 	%r462, %r461, %r289, %r588;
	shl.b32 	%r463, %r462, 2;
	add.s32 	%r465, %r301, %r463;
	ld.shared.f32 	%f270, [%r465];
	add.s32 	%r466, %r592, %r219;
	mul.wide.u32 	%rd102, %r466, 4;
	add.s64 	%rd103, %rd5, %rd102;
	st.local.f32 	[%rd103], %f270;
	shl.b32 	%r467, %r289, 2;
	add.s32 	%r468, %r465, %r467;
	ld.shared.f32 	%f271, [%r468];
	cvt.u64.u32 	%rd104, %r219;
	cvt.u64.u32 	%rd105, %r592;
	add.s64 	%rd106, %rd105, %rd104;
	shl.b64 	%rd107, %rd106, 2;
	add.s64 	%rd108, %rd5, %rd107;
	st.local.f32 	[%rd108+4], %f271;
	add.s32 	%r469, %r468, %r467;
	ld.shared.f32 	%f272, [%r469];
	st.local.f32 	[%rd108+8], %f272;
	add.s32 	%r470, %r469, %r467;
	ld.shared.f32 	%f273, [%r470];
	st.local.f32 	[%rd108+12], %f273;
	add.s32 	%r592, %r592, 4;
$L__BB0_23:
	setp.eq.s32 	%p51, %r19, 0;
	@%p51 bra 	$L__BB0_79;
	setp.eq.s32 	%p52, %r19, 1;
	@%p52 bra 	$L__BB0_26;
	add.s32 	%r471, %r218, %r592;
	mad.lo.s32 	%r472, %r471, %r289, %r588;
	shl.b32 	%r473, %r472, 2;
	add.s32 	%r475, %r301, %r473;
	ld.shared.f32 	%f274, [%r475];
	add.s32 	%r476, %r592, %r219;
	mul.wide.u32 	%rd109, %r476, 4;
	add.s64 	%rd110, %rd5, %rd109;
	st.local.f32 	[%rd110], %f274;
	shl.b32 	%r477, %r289, 2;
	add.s32 	%r478, %r475, %r477;
	ld.shared.f32 	%f275, [%r478];
	cvt.u64.u32 	%rd111, %r219;
	cvt.u64.u32 	%rd112, %r592;
	add.s64 	%rd113, %rd112, %rd111;
	shl.b64 	%rd114, %rd113, 2;
	add.s64 	%rd115, %rd5, %rd114;
	st.local.f32 	[%rd115+4], %f275;
	add.s32 	%r592, %r592, 2;
$L__BB0_26:
	setp.eq.s32 	%p53, %r38, 0;
	@%p53 bra 	$L__BB0_79;
	add.s32 	%r479, %r218, %r592;
	mad.lo.s32 	%r480, %r479, %r289, %r588;
	shl.b32 	%r481, %r480, 2;
	add.s32 	%r483, %r301, %r481;
	ld.shared.f32 	%f276, [%r483];
	add.s32 	%r484, %r592, %r219;
	mul.wide.u32 	%rd116, %r484, 4;
	add.s64 	%rd117, %rd5, %rd116;
	st.local.f32 	[%rd117], %f276;
	bra.uni 	$L__BB0_79;
$L__BB0_28:
	setp.lt.s32 	%p77, %r285, 1;
	@%p77 bra 	$L__BB0_49;
	mul.lo.s32 	%r507, %r285, %r5;
	mad.lo.s32 	%r39, %r287, %r4, %r507;
	mul.lo.s32 	%r40, %r288, %r1;
	mul.lo.s32 	%r41, %r286, %r3;
	add.s32 	%r42, %r40, %r41;
	min.s32 	%r508, %r286, %r290;
	min.s32 	%r509, %r508, %r291;
	setp.lt.s32 	%p78, %r509, 1;
	@%p78 bra 	$L__BB0_49;
	and.b32  	%r43, %r291, 15;
	add.s32 	%r44, %r43, -1;
	and.b32  	%r45, %r291, 7;
	add.s32 	%r46, %r45, -1;
	and.b32  	%r47, %r291, 2147483632;
	and.b32  	%r48, %r291, 3;
	neg.s32 	%r49, %r47;
	add.s32 	%r511, %r6, %r40;
	add.s32 	%r50, %r511, %r41;
	shl.b32 	%r51, %r6, 4;
	mad.lo.s32 	%r52, %r6, 3, %r42;
	shl.b32 	%r512, %r6, 2;
	add.s32 	%r53, %r42, %r512;
	mad.lo.s32 	%r54, %r6, 6, %r42;
	mad.lo.s32 	%r55, %r6, 9, %r42;
	mad.lo.s32 	%r56, %r6, 10, %r42;
	mad.lo.s32 	%r57, %r6, 11, %r42;
	mad.lo.s32 	%r58, %r6, 12, %r42;
	mad.lo.s32 	%r59, %r6, 13, %r42;
	mad.lo.s32 	%r60, %r6, 14, %r42;
	mad.lo.s32 	%r61, %r6, 15, %r42;
	shl.b32 	%r62, %r286, 4;
	shl.b32 	%r63, %r286, 1;
	mul.lo.s32 	%r64, %r286, 3;
	shl.b32 	%r65, %r286, 2;
	mul.lo.s32 	%r66, %r286, 5;
	mul.lo.s32 	%r67, %r286, 6;
	mul.lo.s32 	%r68, %r286, 7;
	shl.b32 	%r69, %r286, 3;
	mul.lo.s32 	%r70, %r286, 9;
	mul.lo.s32 	%r71, %r286, 10;
	mul.lo.s32 	%r72, %r286, 11;
	mul.lo.s32 	%r73, %r286, 12;
	mul.lo.s32 	%r74, %r286, 13;
	mul.lo.s32 	%r75, %r286, 14;
	mul.lo.s32 	%r76, %r286, 15;
	mul.wide.u32 	%rd7, %r62, 4;
	mov.b32 	%r545, 0;
$L__BB0_31:
	add.s32 	%r78, %r39, %r545;
	mov.b32 	%r546, 0;
$L__BB0_32:
	add.s32 	%r80, %r42, %r546;
	add.s32 	%r81, %r50, %r546;
	shl.b32 	%r515, %r6, 1;
	add.s32 	%r82, %r80, %r515;
	add.s32 	%r83, %r52, %r546;
	add.s32 	%r84, %r53, %r546;
	mad.lo.s32 	%r85, %r6, 5, %r80;
	add.s32 	%r86, %r54, %r546;
	mad.lo.s32 	%r87, %r6, 7, %r80;
	shl.b32 	%r516, %r6, 3;
	add.s32 	%r88, %r80, %r516;
	add.s32 	%r89, %r55, %r546;
	add.s32 	%r90, %r56, %r546;
	add.s32 	%r91, %r57, %r546;
	add.s32 	%r92, %r58, %r546;
	add.s32 	%r93, %r59, %r546;
	add.s32 	%r94, %r60, %r546;
	add.s32 	%r95, %r61, %r546;
	add.s32 	%r96, %r286, %r546;
	add.s32 	%r97, %r63, %r546;
	add.s32 	%r98, %r64, %r546;
	add.s32 	%r99, %r65, %r546;
	add.s32 	%r100, %r66, %r546;
	add.s32 	%r101, %r67, %r546;
	add.s32 	%r102, %r68, %r546;
	add.s32 	%r103, %r69, %r546;
	add.s32 	%r104, %r70, %r546;
	add.s32 	%r105, %r71, %r546;
	add.s32 	%r106, %r72, %r546;
	add.s32 	%r107, %r73, %r546;
	add.s32 	%r108, %r74, %r546;
	add.s32 	%r109, %r75, %r546;
	add.s32 	%r110, %r76, %r546;
	mul.wide.u32 	%rd149, %r546, 4;
	add.s64 	%rd8, %rd4, %rd149;
	mov.b32 	%r547, 0;
$L__BB0_33:
	setp.lt.u32 	%p79, %r291, 16;
	mad.lo.s32 	%r112, %r547, %r285, %r545;
	mul.wide.u32 	%rd150, %r112, 64;
	add.s64 	%rd9, %rd4, %rd150;
	mad.lo.s32 	%r518, %r547, %r7, %r78;
	mul.lo.s32 	%r113, %r518, %r283;
	add.s32 	%r114, %r80, %r113;
	mov.b32 	%r581, 0;
	@%p79 bra 	$L__BB0_36;
	add.s32 	%r578, %r81, %r113;
	add.s32 	%r577, %r82, %r113;
	add.s32 	%r576, %r83, %r113;
	add.s32 	%r575, %r84, %r113;
	add.s32 	%r574, %r85, %r113;
	add.s32 	%r573, %r86, %r113;
	add.s32 	%r572, %r87, %r113;
	add.s32 	%r571, %r88, %r113;
	add.s32 	%r570, %r89, %r113;
	add.s32 	%r569, %r90, %r113;
	add.s32 	%r568, %r91, %r113;
	add.s32 	%r567, %r92, %r113;
	add.s32 	%r566, %r93, %r113;
	add.s32 	%r565, %r94, %r113;
	add.s32 	%r564, %r95, %r113;
	mul.wide.u32 	%rd151, %r112, 64;
	add.s64 	%rd274, %rd8, %rd151;
	mov.u32 	%r548, %r110;
	mov.u32 	%r549, %r109;
	mov.u32 	%r550, %r108;
	mov.u32 	%r551, %r107;
	mov.u32 	%r552, %r106;
	mov.u32 	%r553, %r105;
	mov.u32 	%r554, %r104;
	mov.u32 	%r555, %r103;
	mov.u32 	%r556, %r102;
	mov.u32 	%r557, %r101;
	mov.u32 	%r558, %r100;
	mov.u32 	%r559, %r99;
	mov.u32 	%r560, %r98;
	mov.u32 	%r561, %r97;
	mov.u32 	%r562, %r96;
	mov.u32 	%r563, %r114;
	mov.u32 	%r579, %r49;
$L__BB0_35:
	.pragma "nounroll";
	ld.local.f32 	%f385, [%rd274];
	mul.wide.u32 	%rd152, %r563, 4;
	add.s64 	%rd153, %rd3, %rd152;
	st.global.f32 	[%rd153], %f385;
	mul.wide.u32 	%rd154, %r562, 4;
	add.s64 	%rd155, %rd9, %rd154;
	ld.local.f32 	%f386, [%rd155];
	mul.wide.u32 	%rd156, %r578, 4;
	add.s64 	%rd157, %rd3, %rd156;
	st.global.f32 	[%rd157], %f386;
	mul.wide.u32 	%rd158, %r561, 4;
	add.s64 	%rd159, %rd9, %rd158;
	ld.local.f32 	%f387, [%rd159];
	mul.wide.u32 	%rd160, %r577, 4;
	add.s64 	%rd161, %rd3, %rd160;
	st.global.f32 	[%rd161], %f387;
	mul.wide.u32 	%rd162, %r560, 4;
	add.s64 	%rd163, %rd9, %rd162;
	ld.local.f32 	%f388, [%rd163];
	mul.wide.u32 	%rd164, %r576, 4;
	add.s64 	%rd165, %rd3, %rd164;
	st.global.f32 	[%rd165], %f388;
	mul.wide.u32 	%rd166, %r559, 4;
	add.s64 	%rd167, %rd9, %rd166;
	ld.local.f32 	%f389, [%rd167];
	mul.wide.u32 	%rd168, %r575, 4;
	add.s64 	%rd169, %rd3, %rd168;
	st.global.f32 	[%rd169], %f389;
	mul.wide.u32 	%rd170, %r558, 4;
	add.s64 	%rd171, %rd9, %rd170;
	ld.local.f32 	%f390, [%rd171];
	mul.wide.u32 	%rd172, %r574, 4;
	add.s64 	%rd173, %rd3, %rd172;
	st.global.f32 	[%rd173], %f390;
	mul.wide.u32 	%rd174, %r557, 4;
	add.s64 	%rd175, %rd9, %rd174;
	ld.local.f32 	%f391, [%rd175];
	mul.wide.u32 	%rd176, %r573, 4;
	add.s64 	%rd177, %rd3, %rd176;
	st.global.f32 	[%rd177], %f391;
	mul.wide.u32 	%rd178, %r556, 4;
	add.s64 	%rd179, %rd9, %rd178;
	ld.local.f32 	%f392, [%rd179];
	mul.wide.u32 	%rd180, %r572, 4;
	add.s64 	%rd181, %rd3, %rd180;
	st.global.f32 	[%rd181], %f392;
	mul.wide.u32 	%rd182, %r555, 4;
	add.s64 	%rd183, %rd9, %rd182;
	ld.local.f32 	%f393, [%rd183];
	mul.wide.u32 	%rd184, %r571, 4;
	add.s64 	%rd185, %rd3, %rd184;
	st.global.f32 	[%rd185], %f393;
	mul.wide.u32 	%rd186, %r554, 4;
	add.s64 	%rd187, %rd9, %rd186;
	ld.local.f32 	%f394, [%rd187];
	mul.wide.u32 	%rd188, %r570, 4;
	add.s64 	%rd189, %rd3, %rd188;
	st.global.f32 	[%rd189], %f394;
	mul.wide.u32 	%rd190, %r553, 4;
	add.s64 	%rd191, %rd9, %rd190;
	ld.local.f32 	%f395, [%rd191];
	mul.wide.u32 	%rd192, %r569, 4;
	add.s64 	%rd193, %rd3, %rd192;
	st.global.f32 	[%rd193], %f395;
	mul.wide.u32 	%rd194, %r552, 4;
	add.s64 	%rd195, %rd9, %rd194;
	ld.local.f32 	%f396, [%rd195];
	mul.wide.u32 	%rd196, %r568, 4;
	add.s64 	%rd197, %rd3, %rd196;
	st.global.f32 	[%rd197], %f396;
	mul.wide.u32 	%rd198, %r551, 4;
	add.s64 	%rd199, %rd9, %rd198;
	ld.local.f32 	%f397, [%rd199];
	mul.wide.u32 	%rd200, %r567, 4;
	add.s64 	%rd201, %rd3, %rd200;
	st.global.f32 	[%rd201], %f397;
	mul.wide.u32 	%rd202, %r550, 4;
	add.s64 	%rd203, %rd9, %rd202;
	ld.local.f32 	%f398, [%rd203];
	mul.wide.u32 	%rd204, %r566, 4;
	add.s64 	%rd205, %rd3, %rd204;
	st.global.f32 	[%rd205], %f398;
	mul.wide.u32 	%rd206, %r549, 4;
	add.s64 	%rd207, %rd9, %rd206;
	ld.local.f32 	%f399, [%rd207];
	mul.wide.u32 	%rd208, %r565, 4;
	add.s64 	%rd209, %rd3, %rd208;
	st.global.f32 	[%rd209], %f399;
	mul.wide.u32 	%rd210, %r548, 4;
	add.s64 	%rd211, %rd9, %rd210;
	ld.local.f32 	%f400, [%rd211];
	mul.wide.u32 	%rd212, %r564, 4;
	add.s64 	%rd213, %rd3, %rd212;
	st.global.f32 	[%rd213], %f400;
	add.s32 	%r579, %r579, 16;
	add.s32 	%r578, %r578, %r51;
	add.s32 	%r577, %r577, %r51;
	add.s32 	%r576, %r576, %r51;
	add.s32 	%r575, %r575, %r51;
	add.s32 	%r574, %r574, %r51;
	add.s32 	%r573, %r573, %r51;
	add.s32 	%r572, %r572, %r51;
	add.s32 	%r571, %r571, %r51;
	add.s32 	%r570, %r570, %r51;
	add.s32 	%r569, %r569, %r51;
	add.s32 	%r568, %r568, %r51;
	add.s32 	%r567, %r567, %r51;
	add.s32 	%r566, %r566, %r51;
	add.s32 	%r565, %r565, %r51;
	add.s32 	%r564, %r564, %r51;
	add.s32 	%r563, %r563, %r51;
	add.s32 	%r562, %r562, %r62;
	add.s32 	%r561, %r561, %r62;
	add.s32 	%r560, %r560, %r62;
	add.s32 	%r559, %r559, %r62;
	add.s32 	%r558, %r558, %r62;
	add.s32 	%r557, %r557, %r62;
	add.s32 	%r556, %r556, %r62;
	add.s32 	%r555, %r555, %r62;
	add.s32 	%r554, %r554, %r62;
	add.s32 	%r553, %r553, %r62;
	add.s32 	%r552, %r552, %r62;
	add.s32 	%r551, %r551, %r62;
	add.s32 	%r550, %r550, %r62;
	add.s32 	%r549, %r549, %r62;
	add.s32 	%r548, %r548, %r62;
	add.s64 	%rd274, %rd274, %rd7;
	setp.ne.s32 	%p80, %r579, 0;
	mov.u32 	%r581, %r47;
	@%p80 bra 	$L__BB0_35;
$L__BB0_36:
	setp.eq.s32 	%p81, %r43, 0;
	@%p81 bra 	$L__BB0_46;
	setp.lt.u32 	%p82, %r44, 7;
	@%p82 bra 	$L__BB0_39;
	mad.lo.s32 	%r519, %r581, %r286, %r546;
	mul.wide.u32 	%rd214, %r519, 4;
	add.s64 	%rd215, %rd9, %rd214;
	ld.local.f32 	%f401, [%rd215];
	mad.lo.s32 	%r520, %r581, %r6, %r114;
	mul.wide.u32 	%rd216, %r520, 4;
	add.s64 	%rd217, %rd3, %rd216;
	st.global.f32 	[%rd217], %f401;
	add.s32 	%r521, %r519, %r286;
	mul.wide.u32 	%rd218, %r521, 4;
	add.s64 	%rd219, %rd9, %rd218;
	ld.local.f32 	%f402, [%rd219];
	add.s32 	%r522, %r520, %r6;
	mul.wide.u32 	%rd220, %r522, 4;
	add.s64 	%rd221, %rd3, %rd220;
	st.global.f32 	[%rd221], %f402;
	add.s32 	%r523, %r521, %r286;
	mul.wide.u32 	%rd222, %r523, 4;
	add.s64 	%rd223, %rd9, %rd222;
	ld.local.f32 	%f403, [%rd223];
	add.s32 	%r524, %r522, %r6;
	mul.wide.u32 	%rd224, %r524, 4;
	add.s64 	%rd225, %rd3, %rd224;
	st.global.f32 	[%rd225], %f403;
	add.s32 	%r525, %r523, %r286;
	mul.wide.u32 	%rd226, %r525, 4;
	add.s64 	%rd227, %rd9, %rd226;
	ld.local.f32 	%f404, [%rd227];
	add.s32 	%r526, %r524, %r6;
	mul.wide.u32 	%rd228, %r526, 4;
	add.s64 	%rd229, %rd3, %rd228;
	st.global.f32 	[%rd229], %f404;
	add.s32 	%r527, %r525, %r286;
	mul.wide.u32 	%rd230, %r527, 4;
	add.s64 	%rd231, %rd9, %rd230;
	ld.local.f32 	%f405, [%rd231];
	add.s32 	%r528, %r526, %r6;
	mul.wide.u32 	%rd232, %r528, 4;
	add.s64 	%rd233, %rd3, %rd232;
	st.global.f32 	[%rd233], %f405;
	add.s32 	%r529, %r527, %r286;
	mul.wide.u32 	%rd234, %r529, 4;
	add.s64 	%rd235, %rd9, %rd234;
	ld.local.f32 	%f406, [%rd235];
	add.s32 	%r530, %r528, %r6;
	mul.wide.u32 	%rd236, %r530, 4;
	add.s64 	%rd237, %rd3, %rd236;
	st.global.f32 	[%rd237], %f406;
	add.s32 	%r531, %r529, %r286;
	mul.wide.u32 	%rd238, %r531, 4;
	add.s64 	%rd239, %rd9, %rd238;
	ld.local.f32 	%f407, [%rd239];
	add.s32 	%r532, %r530, %r6;
	mul.wide.u32 	%rd240, %r532, 4;
	add.s64 	%rd241, %rd3, %rd240;
	st.global.f32 	[%rd241], %f407;
	add.s32 	%r533, %r531, %r286;
	mul.wide.u32 	%rd242, %r533, 4;
	add.s64 	%rd243, %rd9, %rd242;
	ld.local.f32 	%f408, [%rd243];
	add.s32 	%r534, %r532, %r6;
	mul.wide.u32 	%rd244, %r534, 4;
	add.s64 	%rd245, %rd3, %rd244;
	st.global.f32 	[%rd245], %f408;
	add.s32 	%r581, %r581, 8;
$L__BB0_39:
	setp.eq.s32 	%p83, %r45, 0;
	@%p83 bra 	$L__BB0_46;
	setp.lt.u32 	%p84, %r46, 3;
	@%p84 bra 	$L__BB0_42;
	mad.lo.s32 	%r535, %r581, %r286, %r546;
	mul.wide.u32 	%rd246, %r535, 4;
	add.s64 	%rd247, %rd9, %rd246;
	ld.local.f32 	%f409, [%rd247];
	mad.lo.s32 	%r536, %r581, %r6, %r114;
	mul.wide.u32 	%rd248, %r536, 4;
	add.s64 	%rd249, %rd3, %rd248;
	st.global.f32 	[%rd249], %f409;
	add.s32 	%r537, %r535, %r286;
	mul.wide.u32 	%rd250, %r537, 4;
	add.s64 	%rd251, %rd9, %rd250;
	ld.local.f32 	%f410, [%rd251];
	add.s32 	%r538, %r536, %r6;
	mul.wide.u32 	%rd252, %r538, 4;
	add.s64 	%rd253, %rd3, %rd252;
	st.global.f32 	[%rd253], %f410;
	add.s32 	%r539, %r537, %r286;
	mul.wide.u32 	%rd254, %r539, 4;
	add.s64 	%rd255, %rd9, %rd254;
	ld.local.f32 	%f411, [%rd255];
	add.s32 	%r540, %r538, %r6;
	mul.wide.u32 	%rd256, %r540, 4;
	add.s64 	%rd257, %rd3, %rd256;
	st.global.f32 	[%rd257], %f411;
	add.s32 	%r541, %r539, %r286;
	mul.wide.u32 	%rd258, %r541, 4;
	add.s64 	%rd259, %rd9, %rd258;
	ld.local.f32 	%f412, [%rd259];
	add.s32 	%r542, %r540, %r6;
	mul.wide.u32 	%rd260, %r542, 4;
	add.s64 	%rd261, %rd3, %rd260;
	st.global.f32 	[%rd261], %f412;
	add.s32 	%r581, %r581, 4;
$L__BB0_42:
	setp.eq.s32 	%p85, %r48, 0;
	@%p85 bra 	$L__BB0_46;
	setp.eq.s32 	%p86, %r48, 1;
	mad.lo.s32 	%r199, %r581, %r286, %r546;
	mul.wide.u32 	%rd262, %r199, 4;
	add.s64 	%rd263, %rd9, %rd262;
	ld.local.f32 	%f413, [%rd263];
	mad.lo.s32 	%r200, %r581, %r6, %r114;
	mul.wide.u32 	%rd264, %r200, 4;
	add.s64 	%rd265, %rd3, %rd264;
	st.global.f32 	[%rd265], %f413;
	@%p86 bra 	$L__BB0_46;
	setp.eq.s32 	%p87, %r48, 2;
	add.s32 	%r201, %r199, %r286;
	mul.wide.u32 	%rd266, %r201, 4;
	add.s64 	%rd267, %rd9, %rd266;
	ld.local.f32 	%f414, [%rd267];
	add.s32 	%r202, %r200, %r6;
	mul.wide.u32 	%rd268, %r202, 4;
	add.s64 	%rd269, %rd3, %rd268;
	st.global.f32 	[%rd269], %f414;
	@%p87 bra 	$L__BB0_46;
	add.s32 	%r543, %r201, %r286;
	mul.wide.u32 	%rd270, %r543, 4;
	add.s64 	%rd271, %rd9, %rd270;
	ld.local.f32 	%f415, [%rd271];
	add.s32 	%r544, %r202, %r6;
	mul.wide.u32 	%rd272, %r544, 4;
	add.s64 	%rd273, %rd3, %rd272;
	st.global.f32 	[%rd273], %f415;
$L__BB0_46:
	add.s32 	%r547, %r547, 1;
	setp.ne.s32 	%p88, %r547, %r290;
	@%p88 bra 	$L__BB0_33;
	add.s32 	%r546, %r546, 1;
	setp.ne.s32 	%p89, %r546, %r286;
	@%p89 bra 	$L__BB0_32;
	add.s32 	%r545, %r545, 1;
	setp.eq.s32 	%p90, %r545, %r285;
	@%p90 bra 	$L__BB0_49;
	bra.uni 	$L__BB0_31;
$L__BB0_49:
	ret;
$L__BB0_50:
	@%p1 bra 	$L__BB0_82;
	mov.b32 	%r599, 0;
$L__BB0_52:
	setp.lt.u32 	%p65, %r15, 16;
	mul.wide.u32 	%rd136, %r599, 4;
	add.s64 	%rd137, %rd5, %rd136;
	ld.local.f32 	%f1, [%rd137];
	mul.wide.u32 	%rd138, %r599, 64;
	add.s64 	%rd13, %rd4, %rd138;
	mov.b32 	%r602, 0;
	@%p65 bra 	$L__BB0_55;
	mov.b32 	%r600, 0;
$L__BB0_54:
	.pragma "nounroll";
	mul.wide.u32 	%rd139, %r600, 4;
	add.s64 	%rd140, %rd6, %rd139;
	ld.local.v4.f32 	{%f292, %f293, %f294, %f295}, [%rd140];
	add.s64 	%rd141, %rd13, %rd139;
	ld.local.v4.f32 	{%f296, %f297, %f298, %f299}, [%rd141];
	fma.rn.f32 	%f300, %f1, %f292, %f296;
	fma.rn.f32 	%f301, %f1, %f293, %f297;
	fma.rn.f32 	%f302, %f1, %f294, %f298;
	fma.rn.f32 	%f303, %f1, %f295, %f299;
	st.local.v4.f32 	[%rd141], {%f300, %f301, %f302, %f303};
	ld.local.v4.f32 	{%f304, %f305, %f306, %f307}, [%rd140+16];
	ld.local.v4.f32 	{%f308, %f309, %f310, %f311}, [%rd141+16];
	fma.rn.f32 	%f312, %f1, %f304, %f308;
	fma.rn.f32 	%f313, %f1, %f305, %f309;
	fma.rn.f32 	%f314, %f1, %f306, %f310;
	fma.rn.f32 	%f315, %f1, %f307, %f311;
	st.local.v4.f32 	[%rd141+16], {%f312, %f313, %f314, %f315};
	ld.local.v4.f32 	{%f316, %f317, %f318, %f319}, [%rd140+32];
	ld.local.v4.f32 	{%f320, %f321, %f322, %f323}, [%rd141+32];
	fma.rn.f32 	%f324, %f1, %f316, %f320;
	fma.rn.f32 	%f325, %f1, %f317, %f321;
	fma.rn.f32 	%f326, %f1, %f318, %f322;
	fma.rn.f32 	%f327, %f1, %f319, %f323;
	st.local.v4.f32 	[%rd141+32], {%f324, %f325, %f326, %f327};
	ld.local.v4.f32 	{%f328, %f329, %f330, %f331}, [%rd140+48];
	ld.local.v4.f32 	{%f332, %f333, %f334, %f335}, [%rd141+48];
	fma.rn.f32 	%f336, %f1, %f328, %f332;
	fma.rn.f32 	%f337, %f1, %f329, %f333;
	fma.rn.f32 	%f338, %f1, %f330, %f334;
	fma.rn.f32 	%f339, %f1, %f331, %f335;
	st.local.v4.f32 	[%rd141+48], {%f336, %f337, %f338, %f339};
	add.s32 	%r600, %r600, 16;
	setp.ne.s32 	%p66, %r600, %r33;
	mov.u32 	%r602, %r33;
	@%p66 bra 	$L__BB0_54;
$L__BB0_55:
	setp.eq.s32 	%p67, %r24, 0;
	@%p67 bra 	$L__BB0_81;
	setp.lt.u32 	%p68, %r25, 7;
	@%p68 bra 	$L__BB0_58;
	mul.wide.u32 	%rd142, %r602, 4;
	add.s64 	%rd143, %rd6, %rd142;
	ld.local.f32 	%f340, [%rd143];
	add.s64 	%rd144, %rd13, %rd142;
	ld.local.f32 	%f341, [%rd144];
	fma.rn.f32 	%f342, %f1, %f340, %f341;
	st.local.f32 	[%rd144], %f342;
	ld.local.f32 	%f343, [%rd143+4];
	ld.local.f32 	%f344, [%rd144+4];
	fma.rn.f32 	%f345, %f1, %f343, %f344;
	st.local.f32 	[%rd144+4], %f345;
	ld.local.f32 	%f346, [%rd143+8];
	ld.local.f32 	%f347, [%rd144+8];
	fma.rn.f32 	%f348, %f1, %f346, %f347;
	st.local.f32 	[%rd144+8], %f348;
	ld.local.f32 	%f349, [%rd143+12];
	ld.local.f32 	%f350, [%rd144+12];
	fma.rn.f32 	%f351, %f1, %f349, %f350;
	st.local.f32 	[%rd144+12], %f351;
	ld.local.f32 	%f352, [%rd143+16];
	ld.local.f32 	%f353, [%rd144+16];
	fma.rn.f32 	%f354, %f1, %f352, %f353;
	st.local.f32 	[%rd144+16], %f354;
	ld.local.f32 	%f355, [%rd143+20];
	ld.local.f32 	%f356, [%rd144+20];
	fma.rn.f32 	%f357, %f1, %f355, %f356;
	st.local.f32 	[%rd144+20], %f357;
	ld.local.f32 	%f358, [%rd143+24];
	ld.local.f32 	%f359, [%rd144+24];
	fma.rn.f32 	%f360, %f1, %f358, %f359;
	st.local.f32 	[%rd144+24], %f360;
	ld.local.f32 	%f361, [%rd143+28];
	ld.local.f32 	%f362, [%rd144+28];
	fma.rn.f32 	%f363, %f1, %f361, %f362;
	st.local.f32 	[%rd144+28], %f363;
	add.s32 	%r602, %r602, 8;
$L__BB0_58:
	setp.eq.s32 	%p69, %r26, 0;
	@%p69 bra 	$L__BB0_81;
	setp.lt.u32 	%p70, %r27, 3;
	@%p70 bra 	$L__BB0_61;
	mul.wide.u32 	%rd145, %r602, 4;
	add.s64 	%rd146, %rd6, %rd145;
	ld.local.f32 	%f364, [%rd146];
	add.s64 	%rd147, %rd13, %rd145;
	ld.local.f32 	%f365, [%rd147];
	fma.rn.f32 	%f366, %f1, %f364, %f365;
	st.local.f32 	[%rd147], %f366;
	ld.local.f32 	%f367, [%rd146+4];
	ld.local.f32 	%f368, [%rd147+4];
	fma.rn.f32 	%f369, %f1, %f367, %f368;
	st.local.f32 	[%rd147+4], %f369;
	ld.local.f32 	%f370, [%rd146+8];
	ld.local.f32 	%f371, [%rd147+8];
	fma.rn.f32 	%f372, %f1, %f370, %f371;
	st.local.f32 	[%rd147+8], %f372;
	ld.local.f32 	%f373, [%rd146+12];
	ld.local.f32 	%f374, [%rd147+12];
	fma.rn.f32 	%f375, %f1, %f373, %f374;
	st.local.f32 	[%rd147+12], %f375;
	add.s32 	%r602, %r602, 4;
$L__BB0_61:
	setp.eq.s32 	%p71, %r34, 0;
	@%p71 bra 	$L__BB0_81;
	setp.eq.s32 	%p72, %r34, 1;
	mul.wide.u32 	%rd148, %r602, 4;
	add.s64 	%rd14, %rd6, %rd148;
	ld.local.f32 	%f376, [%rd14];
	add.s64 	%rd15, %rd13, %rd148;
	ld.local.f32 	%f377, [%rd15];
	fma.rn.f32 	%f378, %f1, %f376, %f377;
	st.local.f32 	[%rd15], %f378;
	@%p72 bra 	$L__BB0_81;
	setp.eq.s32 	%p73, %r34, 2;
	ld.local.f32 	%f379, [%rd14+4];
	ld.local.f32 	%f380, [%rd15+4];
	fma.rn.f32 	%f381, %f1, %f379, %f380;
	st.local.f32 	[%rd15+4], %f381;
	@%p73 bra 	$L__BB0_81;
	ld.local.f32 	%f382, [%rd14+8];
	ld.local.f32 	%f383, [%rd15+8];
	fma.rn.f32 	%f384, %f1, %f382, %f383;
	st.local.f32 	[%rd15+8], %f384;
	bra.uni 	$L__BB0_81;
$L__BB0_65:
	setp.lt.s32 	%p56, %r285, 1;
	@%p56 bra 	$L__BB0_50;
	mad.lo.s32 	%r216, %r588, %r288, %r13;
	mov.b32 	%r594, 0;
$L__BB0_67:
	setp.lt.u32 	%p57, %r285, 8;
	mad.lo.s32 	%r229, %r594, %r6, %r216;
	mul.lo.s32 	%r230, %r594, %r285;
	mov.b32 	%r597, 0;
	@%p57 bra 	$L__BB0_70;
	mov.b32 	%r595, 0;
$L__BB0_69:
	.pragma "nounroll";
	add.s32 	%r488, %r229, %r595;
	shl.b32 	%r489, %r488, 2;
	add.s32 	%r490, %r8, %r489;
	ld.shared.f32 	%f277, [%r490];
	add.s32 	%r491, %r595, %r230;
	mul.wide.u32 	%rd118, %r491, 4;
	add.s64 	%rd119, %rd6, %rd118;
	st.local.f32 	[%rd119], %f277;
	ld.shared.f32 	%f278, [%r490+4];
	st.local.f32 	[%rd119+4], %f278;
	ld.shared.f32 	%f279, [%r490+8];
	st.local.f32 	[%rd119+8], %f279;
	ld.shared.f32 	%f280, [%r490+12];
	st.local.f32 	[%rd119+12], %f280;
	ld.shared.f32 	%f281, [%r490+16];
	st.local.f32 	[%rd119+16], %f281;
	ld.shared.f32 	%f282, [%r490+20];
	st.local.f32 	[%rd119+20], %f282;
	ld.shared.f32 	%f283, [%r490+24];
	st.local.f32 	[%rd119+24], %f283;
	ld.shared.f32 	%f284, [%r490+28];
	st.local.f32 	[%rd119+28], %f284;
	add.s32 	%r595, %r595, 8;
	setp.ne.s32 	%p58, %r595, %r35;
	mov.u32 	%r597, %r35;
	@%p58 bra 	$L__BB0_69;
$L__BB0_70:
	setp.eq.s32 	%p59, %r20, 0;
	@%p59 bra 	$L__BB0_78;
	setp.lt.u32 	%p60, %r21, 3;
	@%p60 bra 	$L__BB0_73;
	add.s32 	%r492, %r229, %r597;
	shl.b32 	%r493, %r492, 2;
	add.s32 	%r494, %r8, %r493;
	ld.shared.f32 	%f285, [%r494];
	add.s32 	%r495, %r597, %r230;
	mul.wide.u32 	%rd120, %r495, 4;
	add.s64 	%rd121, %rd6, %rd120;
	st.local.f32 	[%rd121], %f285;
	ld.shared.f32 	%f286, [%r494+4];
	cvt.u64.u32 	%rd122, %r230;
	cvt.u64.u32 	%rd123, %r597;
	add.s64 	%rd124, %rd123, %rd122;
	shl.b64 	%rd125, %rd124, 2;
	add.s64 	%rd126, %rd6, %rd125;
	st.local.f32 	[%rd126+4], %f286;
	ld.shared.f32 	%f287, [%r494+8];
	st.local.f32 	[%rd126+8], %f287;
	ld.shared.f32 	%f288, [%r494+12];
	st.local.f32 	[%rd126+12], %f288;
	add.s32 	%r597, %r597, 4;
$L__BB0_73:
	setp.eq.s32 	%p61, %r22, 0;
	@%p61 bra 	$L__BB0_78;
	setp.eq.s32 	%p62, %r23, 0;
	@%p62 bra 	$L__BB0_76;
	add.s32 	%r496, %r229, %r597;
	shl.b32 	%r497, %r496, 2;
	add.s32 	%r498, %r8, %r497;
	ld.shared.f32 	%f289, [%r498];
	add.s32 	%r499, %r597, %r230;
	mul.wide.u32 	%rd127, %r499, 4;
	add.s64 	%rd128, %rd6, %rd127;
	st.local.f32 	[%rd128], %f289;
	ld.shared.f32 	%f290, [%r498+4];
	cvt.u64.u32 	%rd129, %r230;
	cvt.u64.u32 	%rd130, %r597;
	add.s64 	%rd131, %rd130, %rd129;
	shl.b64 	%rd132, %rd131, 2;
	add.s64 	%rd133, %rd6, %rd132;
	st.local.f32 	[%rd133+4], %f290;
	add.s32 	%r597, %r597, 2;
$L__BB0_76:
	setp.eq.s32 	%p63, %r36, 0;
	@%p63 bra 	$L__BB0_78;
	add.s32 	%r500, %r229, %r597;
	shl.b32 	%r501, %r500, 2;
	add.s32 	%r502, %r8, %r501;
	ld.shared.f32 	%f291, [%r502];
	add.s32 	%r503, %r597, %r230;
	mul.wide.u32 	%rd134, %r503, 4;
	add.s64 	%rd135, %rd6, %rd134;
	st.local.f32 	[%rd135], %f291;
$L__BB0_78:
	add.s32 	%r594, %r594, 1;
	setp.eq.s32 	%p64, %r594, %r290;
	@%p64 bra 	$L__BB0_50;
	bra.uni 	$L__BB0_67;
$L__BB0_79:
	add.s32 	%r589, %r589, 1;
	setp.eq.s32 	%p54, %r589, %r291;
	@%p54 bra 	$L__BB0_80;
	bra.uni 	$L__BB0_17;
$L__BB0_80:
	setp.gt.s32 	%p55, %r290, 0;
	@%p55 bra 	$L__BB0_65;
	bra.uni 	$L__BB0_50;
$L__BB0_81:
	add.s32 	%r599, %r599, 1;
	setp.eq.s32 	%p74, %r599, %r14;
	@%p74 bra 	$L__BB0_82;
	bra.uni 	$L__BB0_52;
$L__BB0_82:
	add.s32 	%r588, %r588, 1;
	setp.eq.s32 	%p75, %r588, %r289;
	@%p75 bra 	$L__BB0_134;
	bra.uni 	$L__BB0_15;
$L__BB0_83:
	setp.lt.s32 	%p14, %r290, 1;
	@%p14 bra 	$L__BB0_116;
	mov.b32 	%r604, 0;
$L__BB0_85:
	setp.lt.s32 	%p26, %r285, 1;
	@%p26 bra 	$L__BB0_99;
	mad.lo.s32 	%r249, %r604, %r288, %r13;
	mov.b32 	%r605, 0;
$L__BB0_87:
	setp.lt.u32 	%p27, %r285, 8;
	mad.lo.s32 	%r252, %r605, %r6, %r249;
	mul.lo.s32 	%r253, %r605, %r285;
	mov.b32 	%r608, 0;
	@%p27 bra 	$L__BB0_90;
	mov.b32 	%r606, 0;
$L__BB0_89:
	.pragma "nounroll";
	add.s32 	%r424, %r252, %r606;
	shl.b32 	%r425, %r424, 2;
	add.s32 	%r426, %r8, %r425;
	ld.shared.f32 	%f154, [%r426];
	add.s32 	%r427, %r606, %r253;
	mul.wide.u32 	%rd69, %r427, 4;
	add.s64 	%rd70, %rd6, %rd69;
	st.local.f32 	[%rd70], %f154;
	ld.shared.f32 	%f155, [%r426+4];
	st.local.f32 	[%rd70+4], %f155;
	ld.shared.f32 	%f156, [%r426+8];
	st.local.f32 	[%rd70+8], %f156;
	ld.shared.f32 	%f157, [%r426+12];
	st.local.f32 	[%rd70+12], %f157;
	ld.shared.f32 	%f158, [%r426+16];
	st.local.f32 	[%rd70+16], %f158;
	ld.shared.f32 	%f159, [%r426+20];
	st.local.f32 	[%rd70+20], %f159;
	ld.shared.f32 	%f160, [%r426+24];
	st.local.f32 	[%rd70+24], %f160;
	ld.shared.f32 	%f161, [%r426+28];
	st.local.f32 	[%rd70+28], %f161;
	add.s32 	%r606, %r606, 8;
	setp.ne.s32 	%p28, %r606, %r35;
	mov.u32 	%r608, %r35;
	@%p28 bra 	$L__BB0_89;
$L__BB0_90:
	setp.eq.s32 	%p29, %r20, 0;
	@%p29 bra 	$L__BB0_98;
	setp.lt.u32 	%p30, %r21, 3;
	@%p30 bra 	$L__BB0_93;
	add.s32 	%r428, %r252, %r608;
	shl.b32 	%r429, %r428, 2;
	add.s32 	%r430, %r8, %r429;
	ld.shared.f32 	%f162, [%r430];
	add.s32 	%r431, %r608, %r253;
	mul.wide.u32 	%rd71, %r431, 4;
	add.s64 	%rd72, %rd6, %rd71;
	st.local.f32 	[%rd72], %f162;
	ld.shared.f32 	%f163, [%r430+4];
	cvt.u64.u32 	%rd73, %r253;
	cvt.u64.u32 	%rd74, %r608;
	add.s64 	%rd75, %rd74, %rd73;
	shl.b64 	%rd76, %rd75, 2;
	add.s64 	%rd77, %rd6, %rd76;
	st.local.f32 	[%rd77+4], %f163;
	ld.shared.f32 	%f164, [%r430+8];
	st.local.f32 	[%rd77+8], %f164;
	ld.shared.f32 	%f165, [%r430+12];
	st.local.f32 	[%rd77+12], %f165;
	add.s32 	%r608, %r608, 4;
$L__BB0_93:
	setp.eq.s32 	%p31, %r22, 0;
	@%p31 bra 	$L__BB0_98;
	setp.eq.s32 	%p32, %r23, 0;
	@%p32 bra 	$L__BB0_96;
	add.s32 	%r432, %r252, %r608;
	shl.b32 	%r433, %r432, 2;
	add.s32 	%r434, %r8, %r433;
	ld.shared.f32 	%f166, [%r434];
	add.s32 	%r435, %r608, %r253;
	mul.wide.u32 	%rd78, %r435, 4;
	add.s64 	%rd79, %rd6, %rd78;
	st.local.f32 	[%rd79], %f166;
	ld.shared.f32 	%f167, [%r434+4];
	cvt.u64.u32 	%rd80, %r253;
	cvt.u64.u32 	%rd81, %r608;
	add.s64 	%rd82, %rd81, %rd80;
	shl.b64 	%rd83, %rd82, 2;
	add.s64 	%rd84, %rd6, %rd83;
	st.local.f32 	[%rd84+4], %f167;
	add.s32 	%r608, %r608, 2;
$L__BB0_96:
	setp.eq.s32 	%p33, %r36, 0;
	@%p33 bra 	$L__BB0_98;
	add.s32 	%r436, %r252, %r608;
	shl.b32 	%r437, %r436, 2;
	add.s32 	%r438, %r8, %r437;
	ld.shared.f32 	%f168, [%r438];
	add.s32 	%r439, %r608, %r253;
	mul.wide.u32 	%rd85, %r439, 4;
	add.s64 	%rd86, %rd6, %rd85;
	st.local.f32 	[%rd86], %f168;
$L__BB0_98:
	add.s32 	%r605, %r605, 1;
	setp.eq.s32 	%p34, %r605, %r290;
	@%p34 bra 	$L__BB0_99;
	bra.uni 	$L__BB0_87;
$L__BB0_99:
	@%p1 bra 	$L__BB0_115;
	mov.b32 	%r610, 0;
$L__BB0_101:
	setp.lt.u32 	%p35, %r15, 16;
	mul.wide.u32 	%rd87, %r610, 4;
	add.s64 	%rd88, %rd5, %rd87;
	ld.local.f32 	%f2, [%rd88];
	mul.wide.u32 	%rd89, %r610, 64;
	add.s64 	%rd16, %rd4, %rd89;
	mov.b32 	%r613, 0;
	@%p35 bra 	$L__BB0_104;
	mov.b32 	%r611, 0;
$L__BB0_103:
	.pragma "nounroll";
	mul.wide.u32 	%rd90, %r611, 4;
	add.s64 	%rd91, %rd6, %rd90;
	ld.local.v4.f32 	{%f169, %f170, %f171, %f172}, [%rd91];
	add.s64 	%rd92, %rd16, %rd90;
	ld.local.v4.f32 	{%f173, %f174, %f175, %f176}, [%rd92];
	fma.rn.f32 	%f177, %f2, %f169, %f173;
	fma.rn.f32 	%f178, %f2, %f170, %f174;
	fma.rn.f32 	%f179, %f2, %f171, %f175;
	fma.rn.f32 	%f180, %f2, %f172, %f176;
	st.local.v4.f32 	[%rd92], {%f177, %f178, %f179, %f180};
	ld.local.v4.f32 	{%f181, %f182, %f183, %f184}, [%rd91+16];
	ld.local.v4.f32 	{%f185, %f186, %f187, %f188}, [%rd92+16];
	fma.rn.f32 	%f189, %f2, %f181, %f185;
	fma.rn.f32 	%f190, %f2, %f182, %f186;
	fma.rn.f32 	%f191, %f2, %f183, %f187;
	fma.rn.f32 	%f192, %f2, %f184, %f188;
	st.local.v4.f32 	[%rd92+16], {%f189, %f190, %f191, %f192};
	ld.local.v4.f32 	{%f193, %f194, %f195, %f196}, [%rd91+32];
	ld.local.v4.f32 	{%f197, %f198, %f199, %f200}, [%rd92+32];
	fma.rn.f32 	%f201, %f2, %f193, %f197;
	fma.rn.f32 	%f202, %f2, %f194, %f198;
	fma.rn.f32 	%f203, %f2, %f195, %f199;
	fma.rn.f32 	%f204, %f2, %f196, %f200;
	st.local.v4.f32 	[%rd92+32], {%f201, %f202, %f203, %f204};
	ld.local.v4.f32 	{%f205, %f206, %f207, %f208}, [%rd91+48];
	ld.local.v4.f32 	{%f209, %f210, %f211, %f212}, [%rd92+48];
	fma.rn.f32 	%f213, %f2, %f205, %f209;
	fma.rn.f32 	%f214, %f2, %f206, %f210;
	fma.rn.f32 	%f215, %f2, %f207, %f211;
	fma.rn.f32 	%f216, %f2, %f208, %f212;
	st.local.v4.f32 	[%rd92+48], {%f213, %f214, %f215, %f216};
	add.s32 	%r611, %r611, 16;
	setp.ne.s32 	%p36, %r611, %r33;
	mov.u32 	%r613, %r33;
	@%p36 bra 	$L__BB0_103;
$L__BB0_104:
	setp.eq.s32 	%p37, %r24, 0;
	@%p37 bra 	$L__BB0_114;
	setp.lt.u32 	%p38, %r25, 7;
	@%p38 bra 	$L__BB0_107;
	mul.wide.u32 	%rd93, %r613, 4;
	add.s64 	%rd94, %rd6, %rd93;
	ld.local.f32 	%f217, [%rd94];
	add.s64 	%rd95, %rd16, %rd93;
	ld.local.f32 	%f218, [%rd95];
	fma.rn.f32 	%f219, %f2, %f217, %f218;
	st.local.f32 	[%rd95], %f219;
	ld.local.f32 	%f220, [%rd94+4];
	ld.local.f32 	%f221, [%rd95+4];
	fma.rn.f32 	%f222, %f2, %f220, %f221;
	st.local.f32 	[%rd95+4], %f222;
	ld.local.f32 	%f223, [%rd94+8];
	ld.local.f32 	%f224, [%rd95+8];
	fma.rn.f32 	%f225, %f2, %f223, %f224;
	st.local.f32 	[%rd95+8], %f225;
	ld.local.f32 	%f226, [%rd94+12];
	ld.local.f32 	%f227, [%rd95+12];
	fma.rn.f32 	%f228, %f2, %f226, %f227;
	st.local.f32 	[%rd95+12], %f228;
	ld.local.f32 	%f229, [%rd94+16];
	ld.local.f32 	%f230, [%rd95+16];
	fma.rn.f32 	%f231, %f2, %f229, %f230;
	st.local.f32 	[%rd95+16], %f231;
	ld.local.f32 	%f232, [%rd94+20];
	ld.local.f32 	%f233, [%rd95+20];
	fma.rn.f32 	%f234, %f2, %f232, %f233;
	st.local.f32 	[%rd95+20], %f234;
	ld.local.f32 	%f235, [%rd94+24];
	ld.local.f32 	%f236, [%rd95+24];
	fma.rn.f32 	%f237, %f2, %f235, %f236;
	st.local.f32 	[%rd95+24], %f237;
	ld.local.f32 	%f238, [%rd94+28];
	ld.local.f32 	%f239, [%rd95+28];
	fma.rn.f32 	%f240, %f2, %f238, %f239;
	st.local.f32 	[%rd95+28], %f240;
	add.s32 	%r613, %r613, 8;
$L__BB0_107:
	setp.eq.s32 	%p39, %r26, 0;
	@%p39 bra 	$L__BB0_114;
	setp.lt.u32 	%p40, %r27, 3;
	@%p40 bra 	$L__BB0_110;
	mul.wide.u32 	%rd96, %r613, 4;
	add.s64 	%rd97, %rd6, %rd96;
	ld.local.f32 	%f241, [%rd97];
	add.s64 	%rd98, %rd16, %rd96;
	ld.local.f32 	%f242, [%rd98];
	fma.rn.f32 	%f243, %f2, %f241, %f242;
	st.local.f32 	[%rd98], %f243;
	ld.local.f32 	%f244, [%rd97+4];
	ld.local.f32 	%f245, [%rd98+4];
	fma.rn.f32 	%f246, %f2, %f244, %f245;
	st.local.f32 	[%rd98+4], %f246;
	ld.local.f32 	%f247, [%rd97+8];
	ld.local.f32 	%f248, [%rd98+8];
	fma.rn.f32 	%f249, %f2, %f247, %f248;
	st.local.f32 	[%rd98+8], %f249;
	ld.local.f32 	%f250, [%rd97+12];
	ld.local.f32 	%f251, [%rd98+12];
	fma.rn.f32 	%f252, %f2, %f250, %f251;
	st.local.f32 	[%rd98+12], %f252;
	add.s32 	%r613, %r613, 4;
$L__BB0_110:
	setp.eq.s32 	%p41, %r34, 0;
	@%p41 bra 	$L__BB0_114;
	setp.eq.s32 	%p42, %r34, 1;
	mul.wide.u32 	%rd99, %r613, 4;
	add.s64 	%rd17, %rd6, %rd99;
	ld.local.f32 	%f253, [%rd17];
	add.s64 	%rd18, %rd16, %rd99;
	ld.local.f32 	%f254, [%rd18];
	fma.rn.f32 	%f255, %f2, %f253, %f254;
	st.local.f32 	[%rd18], %f255;
	@%p42 bra 	$L__BB0_114;
	setp.eq.s32 	%p43, %r34, 2;
	ld.local.f32 	%f256, [%rd17+4];
	ld.local.f32 	%f257, [%rd18+4];
	fma.rn.f32 	%f258, %f2, %f256, %f257;
	st.local.f32 	[%rd18+4], %f258;
	@%p43 bra 	$L__BB0_114;
	ld.local.f32 	%f259, [%rd17+8];
	ld.local.f32 	%f260, [%rd18+8];
	fma.rn.f32 	%f261, %f2, %f259, %f260;
	st.local.f32 	[%rd18+8], %f261;
$L__BB0_114:
	add.s32 	%r610, %r610, 1;
	setp.eq.s32 	%p44, %r610, %r14;
	@%p44 bra 	$L__BB0_115;
	bra.uni 	$L__BB0_101;
$L__BB0_115:
	add.s32 	%r604, %r604, 1;
	setp.eq.s32 	%p45, %r604, %r289;
	@%p45 bra 	$L__BB0_134;
	bra.uni 	$L__BB0_85;
$L__BB0_116:
	@%p1 bra 	$L__BB0_134;
	mov.b32 	%r615, 0;
$L__BB0_118:
	mov.b32 	%r616, 0;
$L__BB0_119:
	setp.lt.u32 	%p15, %r15, 16;
	mul.wide.u32 	%rd56, %r616, 4;
	add.s64 	%rd57, %rd5, %rd56;
	ld.local.f32 	%f3, [%rd57];
	mul.wide.u32 	%rd58, %r616, 64;
	add.s64 	%rd19, %rd4, %rd58;
	mov.b32 	%r619, 0;
	@%p15 bra 	$L__BB0_122;
	mov.b32 	%r617, 0;
$L__BB0_121:
	.pragma "nounroll";
	mul.wide.u32 	%rd59, %r617, 4;
	add.s64 	%rd60, %rd6, %rd59;
	ld.local.v4.f32 	{%f61, %f62, %f63, %f64}, [%rd60];
	add.s64 	%rd61, %rd19, %rd59;
	ld.local.v4.f32 	{%f65, %f66, %f67, %f68}, [%rd61];
	fma.rn.f32 	%f69, %f3, %f61, %f65;
	fma.rn.f32 	%f70, %f3, %f62, %f66;
	fma.rn.f32 	%f71, %f3, %f63, %f67;
	fma.rn.f32 	%f72, %f3, %f64, %f68;
	st.local.v4.f32 	[%rd61], {%f69, %f70, %f71, %f72};
	ld.local.v4.f32 	{%f73, %f74, %f75, %f76}, [%rd60+16];
	ld.local.v4.f32 	{%f77, %f78, %f79, %f80}, [%rd61+16];
	fma.rn.f32 	%f81, %f3, %f73, %f77;
	fma.rn.f32 	%f82, %f3, %f74, %f78;
	fma.rn.f32 	%f83, %f3, %f75, %f79;
	fma.rn.f32 	%f84, %f3, %f76, %f80;
	st.local.v4.f32 	[%rd61+16], {%f81, %f82, %f83, %f84};
	ld.local.v4.f32 	{%f85, %f86, %f87, %f88}, [%rd60+32];
	ld.local.v4.f32 	{%f89, %f90, %f91, %f92}, [%rd61+32];
	fma.rn.f32 	%f93, %f3, %f85, %f89;
	fma.rn.f32 	%f94, %f3, %f86, %f90;
	fma.rn.f32 	%f95, %f3, %f87, %f91;
	fma.rn.f32 	%f96, %f3, %f88, %f92;
	st.local.v4.f32 	[%rd61+32], {%f93, %f94, %f95, %f96};
	ld.local.v4.f32 	{%f97, %f98, %f99, %f100}, [%rd60+48];
	ld.local.v4.f32 	{%f101, %f102, %f103, %f104}, [%rd61+48];
	fma.rn.f32 	%f105, %f3, %f97, %f101;
	fma.rn.f32 	%f106, %f3, %f98, %f102;
	fma.rn.f32 	%f107, %f3, %f99, %f103;
	fma.rn.f32 	%f108, %f3, %f100, %f104;
	st.local.v4.f32 	[%rd61+48], {%f105, %f106, %f107, %f108};
	add.s32 	%r617, %r617, 16;
	setp.ne.s32 	%p16, %r617, %r33;
	mov.u32 	%r619, %r33;
	@%p16 bra 	$L__BB0_121;
$L__BB0_122:
	setp.eq.s32 	%p17, %r24, 0;
	@%p17 bra 	$L__BB0_132;
	setp.lt.u32 	%p18, %r25, 7;
	@%p18 bra 	$L__BB0_125;
	mul.wide.u32 	%rd62, %r619, 4;
	add.s64 	%rd63, %rd6, %rd62;
	ld.local.f32 	%f109, [%rd63];
	add.s64 	%rd64, %rd19, %rd62;
	ld.local.f32 	%f110, [%rd64];
	fma.rn.f32 	%f111, %f3, %f109, %f110;
	st.local.f32 	[%rd64], %f111;
	ld.local.f32 	%f112, [%rd63+4];
	ld.local.f32 	%f113, [%rd64+4];
	fma.rn.f32 	%f114, %f3, %f112, %f113;
	st.local.f32 	[%rd64+4], %f114;
	ld.local.f32 	%f115, [%rd63+8];
	ld.local.f32 	%f116, [%rd64+8];
	fma.rn.f32 	%f117, %f3, %f115, %f116;
	st.local.f32 	[%rd64+8], %f117;
	ld.local.f32 	%f118, [%rd63+12];
	ld.local.f32 	%f119, [%rd64+12];
	fma.rn.f32 	%f120, %f3, %f118, %f119;
	st.local.f32 	[%rd64+12], %f120;
	ld.local.f32 	%f121, [%rd63+16];
	ld.local.f32 	%f122, [%rd64+16];
	fma.rn.f32 	%f123, %f3, %f121, %f122;
	st.local.f32 	[%rd64+16], %f123;
	ld.local.f32 	%f124, [%rd63+20];
	ld.local.f32 	%f125, [%rd64+20];
	fma.rn.f32 	%f126, %f3, %f124, %f125;
	st.local.f32 	[%rd64+20], %f126;
	ld.local.f32 	%f127, [%rd63+24];
	ld.local.f32 	%f128, [%rd64+24];
	fma.rn.f32 	%f129, %f3, %f127, %f128;
	st.local.f32 	[%rd64+24], %f129;
	ld.local.f32 	%f130, [%rd63+28];
	ld.local.f32 	%f131, [%rd64+28];
	fma.rn.f32 	%f132, %f3, %f130, %f131;
	st.local.f32 	[%rd64+28], %f132;
	add.s32 	%r619, %r619, 8;
$L__BB0_125:
	setp.eq.s32 	%p19, %r26, 0;
	@%p19 bra 	$L__BB0_132;
	setp.lt.u32 	%p20, %r27, 3;
	@%p20 bra 	$L__BB0_128;
	mul.wide.u32 	%rd65, %r619, 4;
	add.s64 	%rd66, %rd6, %rd65;
	ld.local.f32 	%f133, [%rd66];
	add.s64 	%rd67, %rd19, %rd65;
	ld.local.f32 	%f134, [%rd67];
	fma.rn.f32 	%f135, %f3, %f133, %f134;
	st.local.f32 	[%rd67], %f135;
	ld.local.f32 	%f136, [%rd66+4];
	ld.local.f32 	%f137, [%rd67+4];
	fma.rn.f32 	%f138, %f3, %f136, %f137;
	st.local.f32 	[%rd67+4], %f138;
	ld.local.f32 	%f139, [%rd66+8];
	ld.local.f32 	%f140, [%rd67+8];
	fma.rn.f32 	%f141, %f3, %f139, %f140;
	st.local.f32 	[%rd67+8], %f141;
	ld.local.f32 	%f142, [%rd66+12];
	ld.local.f32 	%f143, [%rd67+12];
	fma.rn.f32 	%f144, %f3, %f142, %f143;
	st.local.f32 	[%rd67+12], %f144;
	add.s32 	%r619, %r619, 4;
$L__BB0_128:
	setp.eq.s32 	%p21, %r34, 0;
	@%p21 bra 	$L__BB0_132;
	setp.eq.s32 	%p22, %r34, 1;
	mul.wide.u32 	%rd68, %r619, 4;
	add.s64 	%rd20, %rd6, %rd68;
	ld.local.f32 	%f145, [%rd20];
	add.s64 	%rd21, %rd19, %rd68;
	ld.local.f32 	%f146, [%rd21];
	fma.rn.f32 	%f147, %f3, %f145, %f146;
	st.local.f32 	[%rd21], %f147;
	@%p22 bra 	$L__BB0_132;
	setp.eq.s32 	%p23, %r34, 2;
	ld.local.f32 	%f148, [%rd20+4];
	ld.local.f32 	%f149, [%rd21+4];
	fma.rn.f32 	%f150, %f3, %f148, %f149;
	st.local.f32 	[%rd21+4], %f150;
	@%p23 bra 	$L__BB0_132;
	ld.local.f32 	%f151, [%rd20+8];
	ld.local.f32 	%f152, [%rd21+8];
	fma.rn.f32 	%f153, %f3, %f151, %f152;
	st.local.f32 	[%rd21+8], %f153;
$L__BB0_132:
	add.s32 	%r616, %r616, 1;
	setp.ne.s32 	%p24, %r616, %r14;
	@%p24 bra 	$L__BB0_119;
	add.s32 	%r615, %r615, 1;
	setp.ne.s32 	%p25, %r615, %r289;
	@%p25 bra 	$L__BB0_118;
$L__BB0_134:
	bar.sync 	0;
	add.s32 	%r583, %r583, %r289;
	setp.lt.s32 	%p76, %r583, %r284;
	@%p76 bra 	$L__BB0_3;
	bra.uni 	$L__BB0_28;

}


// ===== COMPILED SASS (sm_100) =====

	.target	sm_100

	.elftype	@"ET_EXEC"


//--------------------- .note.nv.tkinfo           --------------------------
	.section	.note.nv.tkinfo,"",@"SHT_NOTE"
	.sectionflags	@"SHF_NOTE_NV_TKINFO"
	.tkinfo
        /*0018*/ 	.word	0x00000002
        /*0030*/ 	.string	""
        /*0030*/ 	.string	"ptxas"
        /*0030*/ 	.string	"Cuda compilation tools, release 13.0, V13.0.88"
        /*0030*/ 	.string	"Build cuda_13.0.r13.0/compiler.36424714_0"
        /*0030*/ 	.string	"-arch sm_100 -m 64 "



//--------------------- .note.nv.cuinfo           --------------------------
	.section	.note.nv.cuinfo,"",@"SHT_NOTE"
	.sectionflags	@"SHF_NOTE_NV_CUINFO"
        /*0018*/ 	.short	0x0002
        /*001a*/ 	.short	0x0064
        /*001c*/ 	.short	0x0082
	.zero		2


//--------------------- .nv.info                  --------------------------
	.section	.nv.info,"",@"SHT_CUDA_INFO"
	.align	4


	//----- nvinfo : EIATTR_REGCOUNT
	.align		4
        /*0000*/ 	.byte	0x04, 0x2f
        /*0002*/ 	.short	(.L_1 - .L_0)
	.align		4
.L_0:
        /*0004*/ 	.word	index@(_Z4mmulIfEviiiiiiiiiiPKT_S2_PS0_)
        /*0008*/ 	.word	0x00000028


	//----- nvinfo : EIATTR_FRAME_SIZE
	.align		4
.L_1:
        /*000c*/ 	.byte	0x04, 0x11
        /*000e*/ 	.short	(.L_3 - .L_2)
	.align		4
.L_2:
        /*0010*/ 	.word	index@(_Z4mmulIfEviiiiiiiiiiPKT_S2_PS0_)
        /*0014*/ 	.word	0x00000480


	//----- nvinfo : EIATTR_MIN_STACK_SIZE
	.align		4
.L_3:
        /*0018*/ 	.byte	0x04, 0x12
        /*001a*/ 	.short	(.L_5 - .L_4)
	.align		4
.L_4:
        /*001c*/ 	.word	index@(_Z4mmulIfEviiiiiiiiiiPKT_S2_PS0_)
        /*0020*/ 	.word	0x00000480
.L_5:


//--------------------- .nv.compat                --------------------------
	.section	.nv.compat,"",@"SHT_CUDA_COMPAT_INFO"
	.align	4
        /*0000*/ 	.byte	0x02, 0x09, 0x00, 0x00, 0x02, 0x02, 0x01, 0x00, 0x02, 0x05, 0x05, 0x00, 0x03, 0x07, 0x01, 0x01
        /*0010*/ 	.byte	0x02, 0x03, 0x00, 0x00, 0x02, 0x06, 0x01, 0x00, 0x04, 0x0b, 0x08, 0x00, 0x09, 0x00, 0x00, 0x00
        /*0020*/ 	.byte	0x00, 0x00, 0x00, 0x00


//--------------------- .nv.info._Z4mmulIfEviiiiiiiiiiPKT_S2_PS0_ --------------------------
	.section	.nv.info._Z4mmulIfEviiiiiiiiiiPKT_S2_PS0_,"",@"SHT_CUDA_INFO"
	.sectionflags	@""
	.align	4


	//----- nvinfo : EIATTR_CUDA_API_VERSION
	.align		4
        /*0000*/ 	.byte	0x04, 0x37
        /*0002*/ 	.short	(.L_7 - .L_6)
.L_6:
        /*0004*/ 	.word	0x00000082


	//----- nvinfo : EIATTR_KPARAM_INFO
	.align		4
.L_7:
        /*0008*/ 	.byte	0x04, 0x17
        /*000a*/ 	.short	(.L_9 - .L_8)
.L_8:
        /*000c*/ 	.word	0x00000000
        /*0010*/ 	.short	0x000c
        /*0012*/ 	.short	0x0038
        /*0014*/ 	.byte	0x00, 0xf5, 0x21, 0x00


	//----- nvinfo : EIATTR_KPARAM_INFO
	.align		4
.L_9:
        /*0018*/ 	.byte	0x04, 0x17
        /*001a*/ 	.short	(.L_11 - .L_10)
.L_10:
        /*001c*/ 	.word	0x00000000
        /*0020*/ 	.short	0x000b
        /*0022*/ 	.short	0x0030
        /*0024*/ 	.byte	0x00, 0xf5, 0x21, 0x00


	//----- nvinfo : EIATTR_KPARAM_INFO
	.align		4
.L_11:
        /*0028*/ 	.byte	0x04, 0x17
        /*002a*/ 	.short	(.L_13 - .L_12)
.L_12:
        /*002c*/ 	.word	0x00000000
        /*0030*/ 	.short	0x000a
        /*0032*/ 	.short	0x0028
        /*0034*/ 	.byte	0x00, 0xf5, 0x21, 0x00


	//----- nvinfo : EIATTR_KPARAM_INFO
	.align		4
.L_13:
        /*0038*/ 	.byte	0x04, 0x17
        /*003a*/ 	.short	(.L_15 - .L_14)
.L_14:
        /*003c*/ 	.word	0x00000000
        /*0040*/ 	.short	0x0009
        /*0042*/ 	.short	0x0024
        /*0044*/ 	.byte	0x00, 0xf0, 0x11, 0x00


	//----- nvinfo : EIATTR_KPARAM_INFO
	.align		4
.L_15:
        /*0048*/ 	.byte	0x04, 0x17
        /*004a*/ 	.short	(.L_17 - .L_16)
.L_16:
        /*004c*/ 	.word	0x00000000
        /*0050*/ 	.short	0x0008
        /*0052*/ 	.short	0x0020
        /*0054*/ 	.byte	0x00, 0xf0, 0x11, 0x00


	//----- nvinfo : EIATTR_KPARAM_INFO
	.align		4
.L_17:
        /*0058*/ 	.byte	0x04, 0x17
        /*005a*/ 	.short	(.L_19 - .L_18)
.L_18:
        /*005c*/ 	.word	0x00000000
        /*0060*/ 	.short	0x0007
        /*0062*/ 	.short	0x001c
        /*0064*/ 	.byte	0x00, 0xf0, 0x11, 0x00


	//----- nvinfo : EIATTR_KPARAM_INFO
	.align		4
.L_19:
        /*0068*/ 	.byte	0x04, 0x17
        /*006a*/ 	.short	(.L_21 - .L_20)
.L_20:
        /*006c*/ 	.word	0x00000000
        /*0070*/ 	.short	0x0006
        /*0072*/ 	.short	0x0018
        /*0074*/ 	.byte	0x00, 0xf0, 0x11, 0x00


	//----- nvinfo : EIATTR_KPARAM_INFO
	.align		4
.L_21:
        /*0078*/ 	.byte	0x04, 0x17
        /*007a*/ 	.short	(.L_23 - .L_22)
.L_22:
        /*007c*/ 	.word	0x00000000
        /*0080*/ 	.short	0x0005
        /*0082*/ 	.short	0x0014
        /*0084*/ 	.byte	0x00, 0xf0, 0x11, 0x00


	//----- nvinfo : EIATTR_KPARAM_INFO
	.align		4
.L_23:
        /*0088*/ 	.byte	0x04, 0x17
        /*008a*/ 	.short	(.L_25 - .L_24)
.L_24:
        /*008c*/ 	.word	0x00000000
        /*0090*/ 	.short	0x0004
        /*0092*/ 	.short	0x0010
        /*0094*/ 	.byte	0x00, 0xf0, 0x11, 0x00


	//----- nvinfo : EIATTR_KPARAM_INFO
	.align		4
.L_25:
        /*0098*/ 	.byte	0x04, 0x17
        /*009a*/ 	.short	(.L_27 - .L_26)
.L_26:
        /*009c*/ 	.word	0x00000000
        /*00a0*/ 	.short	0x0003
        /*00a2*/ 	.short	0x000c
        /*00a4*/ 	.byte	0x00, 0xf0, 0x11, 0x00


	//----- nvinfo : EIATTR_KPARAM_INFO
	.align		4
.L_27:
        /*00a8*/ 	.byte	0x04, 0x17
        /*00aa*/ 	.short	(.L_29 - .L_28)
.L_28:
        /*00ac*/ 	.word	0x00000000
        /*00b0*/ 	.short	0x0002
        /*00b2*/ 	.short	0x0008
        /*00b4*/ 	.byte	0x00, 0xf0, 0x11, 0x00


	//----- nvinfo : EIATTR_KPARAM_INFO
	.align		4
.L_29:
        /*00b8*/ 	.byte	0x04, 0x17
        /*00ba*/ 	.short	(.L_31 - .L_30)
.L_30:
        /*00bc*/ 	.word	0x00000000
        /*00c0*/ 	.short	0x0001
        /*00c2*/ 	.short	0x0004
        /*00c4*/ 	.byte	0x00, 0xf0, 0x11, 0x00


	//----- nvinfo : EIATTR_KPARAM_INFO
	.align		4
.L_31:
        /*00c8*/ 	.byte	0x04, 0x17
        /*00ca*/ 	.short	(.L_33 - .L_32)
.L_32:
        /*00cc*/ 	.word	0x00000000
        /*00d0*/ 	.short	0x0000
        /*00d2*/ 	.short	0x0000
        /*00d4*/ 	.byte	0x00, 0xf0, 0x11, 0x00


	//----- nvinfo : EIATTR_SPARSE_MMA_MASK
	.align		4
.L_33:
        /*00d8*/ 	.byte	0x03, 0x50
        /*00da*/ 	.short	0x0000


	//----- nvinfo : EIATTR_MAXREG_COUNT
	.align		4
        /*00dc*/ 	.byte	0x03, 0x1b
        /*00de*/ 	.short	0x00ff


	//----- nvinfo : EIATTR_NUM_BARRIERS
	.align		4
        /*00e0*/ 	.byte	0x02, 0x4c
        /*00e2*/ 	.byte	0x01
	.zero		1


	//----- nvinfo : EIATTR_MERCURY_ISA_VERSION
	.align		4
        /*00e4*/ 	.byte	0x03, 0x5f
        /*00e6*/ 	.short	0x0101


	//----- nvinfo : EIATTR_VRC_CTA_INIT_COUNT
	.align		4
        /*00e8*/ 	.byte	0x02, 0x4a
	.zero		1
	.zero		1


	//----- nvinfo : EIATTR_EXIT_INSTR_OFFSETS
	.align		4
        /*00ec*/ 	.byte	0x04, 0x1c
        /*00ee*/ 	.short	(.L_35 - .L_34)


	//   ....[0]....
.L_34:
        /*00f0*/ 	.word	0x00000810


	//   ....[1]....
        /*00f4*/ 	.word	0x00005240


	//   ....[2]....
        /*00f8*/ 	.word	0x000052e0


	//   ....[3]....
        /*00fc*/ 	.word	0x00006760


	//----- nvinfo : EIATTR_CBANK_PARAM_SIZE
	.align		4
.L_35:
        /*0100*/ 	.byte	0x03, 0x19
        /*0102*/ 	.short	0x0040


	//----- nvinfo : EIATTR_PARAM_CBANK
	.align		4
        /*0104*/ 	.byte	0x04, 0x0a
        /*0106*/ 	.short	(.L_37 - .L_36)
	.align		4
.L_36:
        /*0108*/ 	.word	index@(.nv.constant0._Z4mmulIfEviiiiiiiiiiPKT_S2_PS0_)
        /*010c*/ 	.short	0x0380
        /*010e*/ 	.short	0x0040


	//----- nvinfo : EIATTR_SW_WAR
	.align		4
.L_37:
        /*0110*/ 	.byte	0x04, 0x36
        /*0112*/ 	.short	(.L_39 - .L_38)
.L_38:
        /*0114*/ 	.word	0x00000008
.L_39:


//--------------------- .nv.callgraph             --------------------------
	.section	.nv.callgraph,"",@"SHT_CUDA_CALLGRAPH"
	.align	4
	.sectionentsize	8
	.align		4
        /*0000*/ 	.word	0x00000000
	.align		4
        /*0004*/ 	.word	0xffffffff
	.align		4
        /*0008*/ 	.word	0x00000000
	.align		4
        /*000c*/ 	.word	0xfffffffe
	.align		4
        /*0010*/ 	.word	0x00000000
	.align		4
        /*0014*/ 	.word	0xfffffffd
	.align		4
        /*0018*/ 	.word	0x00000000
	.align		4
        /*001c*/ 	.word	0xfffffffc


//--------------------- .text._Z4mmulIfEviiiiiiiiiiPKT_S2_PS0_ --------------------------
	.section	.text._Z4mmulIfEviiiiiiiiiiPKT_S2_PS0_,"ax",@progbits
	.align	128
        .global         _Z4mmulIfEviiiiiiiiiiPKT_S2_PS0_
        .type           _Z4mmulIfEviiiiiiiiiiPKT_S2_PS0_,@function
        .size           _Z4mmulIfEviiiiiiiiiiPKT_S2_PS0_,(.L_x_62 - _Z4mmulIfEviiiiiiiiiiPKT_S2_PS0_)
        .other          _Z4mmulIfEviiiiiiiiiiPKT_S2_PS0_,@"STO_CUDA_ENTRY STV_DEFAULT"
_Z4mmulIfEviiiiiiiiiiPKT_S2_PS0_:
.text._Z4mmulIfEviiiiiiiiiiPKT_S2_PS0_:
[----:B------:R-:W0:Y:S08]  /*0000*/  LDC R1, c[0x0][0x37c] ;  /* 0x0000df00ff017b82 */ /* 0x000e300000000800 */
[----:B------:R-:W1:Y:S01]  /*0010*/  LDC R26, c[0x0][0x3a0] ;  /* 0x0000e800ff1a7b82 */ /* 0x000e620000000800 */
[----:B------:R-:W2:Y:S01]  /*0020*/  LDCU UR19, c[0x0][0x3a4] ;  /* 0x00007480ff1377ac */ /* 0x000ea20008000800 */
[----:B------:R-:W3:Y:S01]  /*0030*/  S2R R24, SR_TID.Y ;  /* 0x0000000000187919 */ /* 0x000ee20000002200 */
[----:B0-----:R-:W-:Y:S01]  /*0040*/  IADD3 R1, PT, PT, R1, -0x480, RZ ;  /* 0xfffffb8001017810 */ /* 0x001fe20007ffe0ff */
[----:B------:R-:W0:Y:S01]  /*0050*/  LDCU UR17, c[0x0][0x394] ;  /* 0x00007280ff1177ac */ /* 0x000e220008000800 */
[----:B------:R-:W4:Y:S02]  /*0060*/  S2R R25, SR_TID.X ;  /* 0x0000000000197919 */ /* 0x000f240000002100 */
[C---:B------:R-:W-:Y:S01]  /*0070*/  R2UR UR16, R1.reuse ;  /* 0x00000000011072ca */ /* 0x040fe200000e0000 */
[----:B------:R-:W5:Y:S01]  /*0080*/  LDC R3, c[0x0][0x398] ;  /* 0x0000e600ff037b82 */ /* 0x000f620000000800 */
[----:B------:R-:W3:Y:S01]  /*0090*/  LDCU.64 UR4, c[0x0][0x380] ;  /* 0x00007000ff0477ac */ /* 0x000ee20008000a00 */
[----:B------:R-:W-:Y:S01]  /*00a0*/  R2UR UR8, R1 ;  /* 0x00000000010872ca */ /* 0x000fe200000e0000 */
[----:B------:R0:W-:Y:S04]  /*00b0*/  STL.128 [R1], RZ ;  /* 0x000000ff01007387 */ /* 0x0001e80000100c00 */
[----:B------:R0:W-:Y:S01]  /*00c0*/  STL.128 [R1+0x10], RZ ;  /* 0x000010ff01007387 */ /* 0x0001e20000100c00 */
[----:B------:R-:W-:Y:S01]  /*00d0*/  S2UR UR18, SR_CTAID.Y ;  /* 0x00000000001279c3 */ /* 0x000fe20000002600 */
[----:B--2---:R-:W-:-:S02]  /*00e0*/  MOV R2, UR19 ;  /* 0x0000001300027c02 */ /* 0x004fc40008000f00 */
[----:B------:R2:W-:Y:S02]  /*00f0*/  STL.128 [R1+0x20], RZ ;  /* 0x000020ff01007387 */ /* 0x0005e40000100c00 */
[----:B------:R-:W-:-:S03]  /*0100*/  IABS R2, R2 ;  /* 0x0000000200027213 */ /* 0x000fc60000000000 */
[----:B------:R-:W4:Y:S01]  /*0110*/  S2UR UR15, SR_CTAID.X ;  /* 0x00000000000f79c3 */ /* 0x000f220000002500 */
[----:B-1----:R-:W-:Y:S01]  /*0120*/  IABS R10, R26 ;  /* 0x0000001a000a7213 */ /* 0x002fe20000000000 */
[----:B------:R2:W-:Y:S01]  /*0130*/  STL.128 [R1+0x30], RZ ;  /* 0x000030ff01007387 */ /* 0x0005e20000100c00 */
[----:B------:R-:W-:Y:S02]  /*0140*/  R2UR UR9, R2 ;  /* 0x00000000020972ca */ /* 0x000fe400000e0000 */
[----:B------:R-:W1:Y:S01]  /*0150*/  I2F.RP R0, R10 ;  /* 0x0000000a00007306 */ /* 0x000e620000209400 */
[----:B------:R2:W-:Y:S01]  /*0160*/  STL.128 [R1+0x40], RZ ;  /* 0x000040ff01007387 */ /* 0x0005e20000100c00 */
[----:B-----5:R-:W-:-:S03]  /*0170*/  IABS R2, R3 ;  /* 0x0000000300027213 */ /* 0x020fc60000000000 */
[----:B------:R2:W-:Y:S04]  /*0180*/  STL.128 [R1+0x50], RZ ;  /* 0x000050ff01007387 */ /* 0x0005e80000100c00 */
[----:B------:R2:W-:Y:S02]  /*0190*/  STL.128 [R1+0x60], RZ ;  /* 0x000060ff01007387 */ /* 0x0005e40000100c00 */
[----:B------:R-:W5:Y:S02]  /*01a0*/  I2F.RP R8, UR9 ;  /* 0x0000000900087d06 */ /* 0x000f640008209400 */
[----:B------:R2:W-:Y:S04]  /*01b0*/  STL.128 [R1+0x70], RZ ;  /* 0x000070ff01007387 */ /* 0x0005e80000100c00 */
[----:B------:R2:W-:Y:S02]  /*01c0*/  STL.128 [R1+0x80], RZ ;  /* 0x000080ff01007387 */ /* 0x0005e40000100c00 */
[----:B-1----:R-:W1:Y:S02]  /*01d0*/  MUFU.RCP R0, R0 ;  /* 0x0000000000007308 */ /* 0x002e640000001000 */
[----:B------:R2:W-:Y:S04]  /*01e0*/  STL.128 [R1+0x90], RZ ;  /* 0x000090ff01007387 */ /* 0x0005e80000100c00 */
[----:B------:R2:W-:Y:S02]  /*01f0*/  STL.128 [R1+0xa0], RZ ;  /* 0x0000a0ff01007387 */ /* 0x0005e40000100c00 */
[----:B-----5:R-:W5:Y:S02]  /*0200*/  MUFU.RCP R8, R8 ;  /* 0x0000000800087308 */ /* 0x020f640000001000 */
[----:B------:R2:W-:Y:S04]  /*0210*/  STL.128 [R1+0xb0], RZ ;  /* 0x0000b0ff01007387 */ /* 0x0005e80000100c00 */
[----:B------:R2:W-:Y:S01]  /*0220*/  STL.128 [R1+0xc0], RZ ;  /* 0x0000c0ff01007387 */ /* 0x0005e20000100c00 */
[----:B-1----:R-:W-:Y:S01]  /*0230*/  VIADD R4, R0, 0xffffffe ;  /* 0x0ffffffe00047836 */ /* 0x002fe20000000000 */
[----:B0-----:R-:W-:-:S02]  /*0240*/  MOV R0, UR17 ;  /* 0x0000001100007c02 */ /* 0x001fc40008000f00 */
[----:B------:R2:W-:Y:S01]  /*0250*/  STL.128 [R1+0xd0], RZ ;  /* 0x0000d0ff01007387 */ /* 0x0005e20000100c00 */
[----:B------:R0:W1:Y:S03]  /*0260*/  F2I.FTZ.U32.TRUNC.NTZ R5, R4 ;  /* 0x0000000400057305 */ /* 0x000066000021f000 */
[----:B------:R2:W-:Y:S01]  /*0270*/  STL.128 [R1+0xe0], RZ ;  /* 0x0000e0ff01007387 */ /* 0x0005e20000100c00 */
[----:B-----5:R-:W-:Y:S02]  /*0280*/  IADD3 R9, PT, PT, R8, 0xffffffe, RZ ;  /* 0x0ffffffe08097810 */ /* 0x020fe40007ffe0ff */
[----:B------:R-:W-:Y:S01]  /*0290*/  IABS R8, R0 ;  /* 0x0000000000087213 */ /* 0x000fe20000000000 */
[----:B------:R2:W-:Y:S01]  /*02a0*/  STL.128 [R1+0xf0], RZ ;  /* 0x0000f0ff01007387 */ /* 0x0005e20000100c00 */
[----:B0-----:R-:W-:Y:S02]  /*02b0*/  HFMA2 R4, -RZ, RZ, 0, 0 ;  /* 0x00000000ff047431 */ /* 0x001fe400000001ff */
[----:B------:R-:W0:Y:S01]  /*02c0*/  F2I.FTZ.U32.TRUNC.NTZ R9, R9 ;  /* 0x0000000900097305 */ /* 0x000e22000021f000 */
[----:B------:R-:W-:Y:S01]  /*02d0*/  R2UR UR7, R8 ;  /* 0x00000000080772ca */ /* 0x000fe200000e0000 */
[----:B------:R2:W-:Y:S01]  /*02e0*/  STL.128 [R1+0x100], RZ ;  /* 0x000100ff01007387 */ /* 0x0005e20000100c00 */
[----:B-1----:R-:W-:-:S03]  /*02f0*/  IADD3 R7, PT, PT, RZ, -R5, RZ ;  /* 0x80000005ff077210 */ /* 0x002fc60007ffe0ff */
[----:B------:R2:W-:Y:S02]  /*0300*/  STL.128 [R1+0x110], RZ ;  /* 0x000110ff01007387 */ /* 0x0005e40000100c00 */
[----:B------:R-:W-:Y:S02]  /*0310*/  IMAD R7, R7, R10, RZ ;  /* 0x0000000a07077224 */ /* 0x000fe400078e02ff */
[----:B------:R2:W-:Y:S02]  /*0320*/  STL.128 [R1+0x120], RZ ;  /* 0x000120ff01007387 */ /* 0x0005e40000100c00 */
[----:B------:R-:W-:Y:S02]  /*0330*/  IMAD.HI.U32 R5, R5, R7, R4 ;  /* 0x0000000705057227 */ /* 0x000fe400078e0004 */
[----:B------:R2:W-:Y:S01]  /*0340*/  STL.128 [R1+0x130], RZ ;  /* 0x000130ff01007387 */ /* 0x0005e20000100c00 */
[----:B------:R-:W4:Y:S03]  /*0350*/  LDC R4, c[0x0][0x360] ;  /* 0x0000d800ff047b82 */ /* 0x000f260000000800 */
[----:B------:R2:W-:Y:S01]  /*0360*/  STL.128 [R1+0x140], RZ ;  /* 0x000140ff01007387 */ /* 0x0005e20000100c00 */
[----:B------:R-:W-:-:S03]  /*0370*/  IMAD.HI.U32 R6, R5, R2, RZ ;  /* 0x0000000205067227 */ /* 0x000fc600078e00ff */
[----:B------:R2:W-:Y:S01]  /*0380*/  STL.128 [R1+0x150], RZ ;  /* 0x000150ff01007387 */ /* 0x0005e20000100c00 */
[----:B------:R-:W3:Y:S01]  /*0390*/  LDC R11, c[0x0][0x364] ;  /* 0x0000d900ff0b7b82 */ /* 0x000ee20000000800 */
[----:B------:R-:W-:Y:S02]  /*03a0*/  IMAD.MOV R7, RZ, RZ, -R6 ;  /* 0x000000ffff077224 */ /* 0x000fe400078e0a06 */
[----:B------:R2:W-:Y:S02]  /*03b0*/  STL.128 [R1+0x160], RZ ;  /* 0x000160ff01007387 */ /* 0x0005e40000100c00 */
[C---:B------:R-:W-:Y:S02]  /*03c0*/  IMAD R7, R10.reuse, R7, R2 ;  /* 0x000000070a077224 */ /* 0x040fe400078e0202 */
[----:B------:R2:W-:Y:S03]  /*03d0*/  STL.128 [R1+0x170], RZ ;  /* 0x000170ff01007387 */ /* 0x0005e60000100c00 */
[----:B------:R-:W-:Y:S01]  /*03e0*/  ISETP.GT.U32.AND P2, PT, R10, R7, PT ;  /* 0x000000070a00720c */ /* 0x000fe20003f44070 */
[----:B------:R2:W-:Y:S04]  /*03f0*/  STL.128 [R1+0x180], RZ ;  /* 0x000180ff01007387 */ /* 0x0005e80000100c00 */
[----:B------:R2:W-:Y:S01]  /*0400*/  STL.128 [R1+0x190], RZ ;  /* 0x000190ff01007387 */ /* 0x0005e20000100c00 */
[----:B----4-:R-:W-:-:S03]  /*0410*/  IMAD R0, R4, UR15, R25 ;  /* 0x0000000f04007c24 */ /* 0x010fc6000f8e0219 */
[----:B------:R2:W-:Y:S04]  /*0420*/  STL.128 [R1+0x1a0], RZ ;  /* 0x0001a0ff01007387 */ /* 0x0005e80000100c00 */
[----:B------:R-:W-:Y:S01]  /*0430*/  @!P2 IMAD.IADD R7, R7, 0x1, -R10 ;  /* 0x000000010707a824 */ /* 0x000fe200078e0a0a */
[----:B------:R2:W-:Y:S01]  /*0440*/  STL.128 [R1+0x1b0], RZ ;  /* 0x0001b0ff01007387 */ /* 0x0005e20000100c00 */
[----:B---3--:R-:W-:-:S03]  /*0450*/  IMAD R5, R11, UR18, R24 ;  /* 0x000000120b057c24 */ /* 0x008fc6000f8e0218 */
[----:B------:R2:W-:Y:S01]  /*0460*/  STL.128 [R1+0x1c0], RZ ;  /* 0x0001c0ff01007387 */ /* 0x0005e20000100c00 */
[----:B------:R-:W-:Y:S02]  /*0470*/  ISETP.GE.U32.AND P1, PT, R7, R10, PT ;  /* 0x0000000a0700720c */ /* 0x000fe40003f26070 */
[----:B------:R-:W-:Y:S01]  /*0480*/  ISETP.GE.AND P0, PT, R5, UR4, PT ;  /* 0x0000000405007c0c */ /* 0x000fe2000bf06270 */
[----:B------:R-:W-:Y:S01]  /*0490*/  UMOV UR4, URZ ;  /* 0x000000ff00047c82 */ /* 0x000fe20008000000 */
[----:B------:R2:W-:Y:S02]  /*04a0*/  STL.128 [R1+0x1d0], RZ ;  /* 0x0001d0ff01007387 */ /* 0x0005e40000100c00 */
[----:B------:R-:W-:Y:S02]  /*04b0*/  ISETP.GE.OR P0, PT, R0, UR5, P0 ;  /* 0x0000000500007c0c */ /* 0x000fe40008706670 */
[----:B0-----:R-:W-:Y:S01]  /*04c0*/  R2UR UR5, R9 ;  /* 0x00000000090572ca */ /* 0x001fe200000e0000 */
[----:B------:R2:W-:Y:S01]  /*04d0*/  STL.128 [R1+0x1e0], RZ ;  /* 0x0001e0ff01007387 */ /* 0x0005e20000100c00 */
[----:B------:R-:W-:-:S03]  /*04e0*/  LOP3.LUT R0, R3, R26, RZ, 0x3c, !PT ;  /* 0x0000001a03007212 */ /* 0x000fc600078e3cff */
[----:B------:R2:W-:Y:S04]  /*04f0*/  STL.128 [R1+0x1f0], RZ ;  /* 0x0001f0ff01007387 */ /* 0x0005e80000100c00 */
[----:B------:R2:W-:Y:S04]  /*0500*/  STL.128 [R1+0x200], RZ ;  /* 0x000200ff01007387 */ /* 0x0005e80000100c00 */
[----:B------:R-:W-:Y:S01]  /*0510*/  UIADD3 UR6, UPT, UPT, URZ, -UR5, URZ ;  /* 0x80000005ff067290 */ /* 0x000fe2000fffe0ff */
[----:B------:R2:W-:Y:S03]  /*0520*/  STL.128 [R1+0x210], RZ ;  /* 0x000210ff01007387 */ /* 0x0005e60000100c00 */
[----:B------:R-:W-:Y:S01]  /*0530*/  UIMAD UR6, UR6, UR9, URZ ;  /* 0x00000009060672a4 */ /* 0x000fe2000f8e02ff */
[----:B------:R2:W-:Y:S03]  /*0540*/  STL.128 [R1+0x220], RZ ;  /* 0x000220ff01007387 */ /* 0x0005e60000100c00 */
[----:B------:R-:W-:Y:S01]  /*0550*/  UIMAD.WIDE.U32 UR4, UR5, UR6, UR4 ;  /* 0x00000006050472a5 */ /* 0x000fe2000f8e0004 */
[----:B------:R2:W-:Y:S03]  /*0560*/  STL.128 [R1+0x230], RZ ;  /* 0x000230ff01007387 */ /* 0x0005e60000100c00 */
[----:B------:R-:W-:Y:S01]  /*0570*/  UIMAD.WIDE.U32 UR4, UR5, UR7, URZ ;  /* 0x00000007050472a5 */ /* 0x000fe2000f8e00ff */
[----:B------:R2:W-:Y:S03]  /*0580*/  STL.128 [R1+0x240], RZ ;  /* 0x000240ff01007387 */ /* 0x0005e60000100c00 */
[----:B------:R-:W-:Y:S01]  /*0590*/  UIADD3 UR4, UPT, UPT, -UR5, URZ, URZ ;  /* 0x000000ff05047290 */ /* 0x000fe2000fffe1ff */
[----:B------:R2:W-:Y:S03]  /*05a0*/  STL.128 [R1+0x250], RZ ;  /* 0x000250ff01007387 */ /* 0x0005e60000100c00 */
[----:B------:R-:W-:Y:S01]  /*05b0*/  UIMAD UR4, UR9, UR4, UR7 ;  /* 0x00000004090472a4 */ /* 0x000fe2000f8e0207 */
[----:B------:R2:W-:Y:S03]  /*05c0*/  STL.128 [R1+0x260], RZ ;  /* 0x000260ff01007387 */ /* 0x0005e60000100c00 */
[----:B------:R-:W-:Y:S01]  /*05d0*/  UISETP.GT.U32.AND UP1, UPT, UR9, UR4, UPT ;  /* 0x000000040900728c */ /* 0x000fe2000bf24070 */
[----:B------:R2:W-:Y:S04]  /*05e0*/  STL.128 [R1+0x270], RZ ;  /* 0x000270ff01007387 */ /* 0x0005e80000100c00 */
[----:B------:R2:W-:Y:S04]  /*05f0*/  STL.128 [R1+0x280], RZ ;  /* 0x000280ff01007387 */ /* 0x0005e80000100c00 */
[----:B------:R2:W-:Y:S02]  /*0600*/  STL.128 [R1+0x290], RZ ;  /* 0x000290ff01007387 */ /* 0x0005e40000100c00 */
[----:B------:R-:W-:-:S02]  /*0610*/  @!UP1 UIADD3 UR4, UPT, UPT, UR4, -UR9, URZ ;  /* 0x8000000904049290 */ /* 0x000fc4000fffe0ff */
[----:B------:R-:W-:Y:S01]  /*0620*/  @!UP1 UIADD3 UR5, UPT, UPT, UR5, 0x1, URZ ;  /* 0x0000000105059890 */ /* 0x000fe2000fffe0ff */
[----:B------:R2:W-:Y:S01]  /*0630*/  STL.128 [R1+0x2a0], RZ ;  /* 0x0002a0ff01007387 */ /* 0x0005e20000100c00 */
[----:B------:R-:W-:Y:S02]  /*0640*/  UISETP.GE.U32.AND UP0, UPT, UR4, UR9, UPT ;  /* 0x000000090400728c */ /* 0x000fe4000bf06070 */
[----:B------:R-:W-:Y:S01]  /*0650*/  ULOP3.LUT UR4, UR17, UR19, URZ, 0x3c, !UPT ;  /* 0x0000001311047292 */ /* 0x000fe2000f8e3cff */
[----:B------:R2:W-:Y:S03]  /*0660*/  STL.128 [R1+0x2b0], RZ ;  /* 0x0002b0ff01007387 */ /* 0x0005e60000100c00 */
[----:B------:R-:W-:Y:S01]  /*0670*/  UISETP.GE.AND UP1, UPT, UR4, URZ, UPT ;  /* 0x000000ff0400728c */ /* 0x000fe2000bf26270 */
[----:B------:R2:W-:Y:S04]  /*0680*/  STL.128 [R1+0x2c0], RZ ;  /* 0x0002c0ff01007387 */ /* 0x0005e80000100c00 */
[----:B------:R-:W-:Y:S01]  /*0690*/  @UP0 UIADD3 UR5, UPT, UPT, UR5, 0x1, URZ ;  /* 0x0000000105050890 */ /* 0x000fe2000fffe0ff */
[----:B------:R2:W-:Y:S01]  /*06a0*/  STL.128 [R1+0x2d0], RZ ;  /* 0x0002d0ff01007387 */ /* 0x0005e20000100c00 */
[----:B------:R-:W-:-:S03]  /*06b0*/  UISETP.NE.AND UP0, UPT, UR19, URZ, UPT ;  /* 0x000000ff1300728c */ /* 0x000fc6000bf05270 */
[----:B------:R2:W-:Y:S02]  /*06c0*/  STL.128 [R1+0x2e0], RZ ;  /* 0x0002e0ff01007387 */ /* 0x0005e40000100c00 */
[----:B------:R-:W-:Y:S02]  /*06d0*/  UMOV UR12, UR5 ;  /* 0x00000005000c7c82 */ /* 0x000fe40008000000 */
[----:B------:R-:W-:Y:S01]  /*06e0*/  @!UP1 UIADD3 UR12, UPT, UPT, -UR12, URZ, URZ ;  /* 0x000000ff0c0c9290 */ /* 0x000fe2000fffe1ff */
[----:B------:R2:W-:Y:S03]  /*06f0*/  STL.128 [R1+0x2f0], RZ ;  /* 0x0002f0ff01007387 */ /* 0x0005e60000100c00 */
[----:B------:R-:W-:Y:S01]  /*0700*/  @!UP0 ULOP3.LUT UR12, URZ, UR19, URZ, 0x33, !UPT ;  /* 0x00000013ff0c8292 */ /* 0x000fe2000f8e33ff */
[----:B------:R2:W-:Y:S04]  /*0710*/  STL.128 [R1+0x300], RZ ;  /* 0x000300ff01007387 */ /* 0x0005e80000100c00 */
        /* <DEDUP_REMOVED lines=14> */
[----:B------:R2:W-:Y:S01]  /*0800*/  STL.128 [R1+0x3f0], RZ ;  /* 0x0003f0ff01007387 */ /* 0x0005e20000100c00 */
[----:B------:R-:W-:Y:S05]  /*0810*/  @P0 EXIT ;  /* 0x000000000000094d */ /* 0x000fea0003800000 */
[----:B------:R-:W0:Y:S01]  /*0820*/  LDCU UR4, c[0x0][0x388] ;  /* 0x00007100ff0477ac */ /* 0x000e220008000800 */
[----:B------:R-:W-:Y:S02]  /*0830*/  @!P2 IADD3 R6, PT, PT, R6, 0x1, RZ ;  /* 0x000000010606a810 */ /* 0x000fe40007ffe0ff */
[----:B------:R-:W-:Y:S01]  /*0840*/  ISETP.GE.AND P3, PT, R0, RZ, PT ;  /* 0x000000ff0000720c */ /* 0x000fe20003f66270 */
[----:B------:R-:W1:Y:S01]  /*0850*/  LDCU.64 UR22, c[0x0][0x358] ;  /* 0x00006b00ff1677ac */ /* 0x000e620008000a00 */
[----:B------:R-:W-:Y:S02]  /*0860*/  ISETP.NE.AND P0, PT, R26, RZ, PT ;  /* 0x000000ff1a00720c */ /* 0x000fe40003f05270 */
[----:B------:R-:W-:Y:S01]  /*0870*/  @P1 IADD3 R6, PT, PT, R6, 0x1, RZ ;  /* 0x0000000106061810 */ /* 0x000fe20007ffe0ff */
[----:B------:R-:W-:-:S04]  /*0880*/  UMOV UR5, URZ ;  /* 0x000000ff00057c82 */ /* 0x000fc80008000000 */
[----:B------:R-:W-:-:S05]  /*0890*/  IMAD.MOV.U32 R0, RZ, RZ, R6 ;  /* 0x000000ffff007224 */ /* 0x000fca00078e0006 */
[----:B------:R-:W-:Y:S01]  /*08a0*/  @!P3 IADD3 R0, PT, PT, -R0, RZ, RZ ;  /* 0x000000ff0000b210 */ /* 0x000fe20007ffe1ff */
[----:B0-----:R-:W-:Y:S01]  /*08b0*/  UISETP.GE.AND UP0, UPT, UR4, 0x1, UPT ;  /* 0x000000010400788c */ /* 0x001fe2000bf06270 */
[----:B------:R-:W-:Y:S02]  /*08c0*/  @!P0 LOP3.LUT R0, RZ, R26, RZ, 0x33, !PT ;  /* 0x0000001aff008212 */ /* 0x000fe400078e33ff */
[----:B------:R-:W-:-:S06]  /*08d0*/  UMOV UR4, UR8 ;  /* 0x0000000800047c82 */ /* 0x000fcc0008000000 */
[----:B-1----:R-:W-:Y:S05]  /*08e0*/  BRA.U !UP0, `(.L_x_0) ;  /* 0x00000049084c7547 */ /* 0x002fea000b800000 */
[----:B------:R-:W0:Y:S01]  /*08f0*/  I2F.RP R8, R2 ;  /* 0x0000000200087306 */ /* 0x000e220000209400 */
[----:B------:R-:W1:Y:S01]  /*0900*/  LDCU UR8, c[0x0][0x390] ;  /* 0x00007200ff0877ac */ /* 0x000e620008000800 */
[----:B------:R-:W-:Y:S01]  /*0910*/  IMAD R5, R26, UR19, RZ ;  /* 0x000000131a057c24 */ /* 0x000fe2000f8e02ff */
[----:B------:R-:W3:Y:S01]  /*0920*/  LDCU UR9, c[0x0][0x38c] ;  /* 0x00007180ff0977ac */ /* 0x000ee20008000800 */
[----:B------:R-:W4:Y:S01]  /*0930*/  LDCU UR13, c[0x0][0x39c] ;  /* 0x00007380ff0d77ac */ /* 0x000f220008000800 */
[----:B------:R-:W-:Y:S01]  /*0940*/  UMOV UR10, 0x400 ;  /* 0x00000400000a7882 */ /* 0x000fe20000000000 */
[----:B------:R-:W-:Y:S02]  /*0950*/  UIADD3 UR20, UPT, UPT, UR16, 0x400, URZ ;  /* 0x0000040010147890 */ /* 0x000fe4000fffe0ff */
[----:B0-----:R-:W0:Y:S01]  /*0960*/  MUFU.RCP R8, R8 ;  /* 0x0000000800087308 */ /* 0x001e220000001000 */
[----:B-1----:R-:W-:Y:S02]  /*0970*/  UIMAD UR21, UR19, UR8, URZ ;  /* 0x00000008131572a4 */ /* 0x002fe4000f8e02ff */
[----:B------:R-:W-:Y:S01]  /*0980*/  IMAD R27, R25, UR8, RZ ;  /* 0x00000008191b7c24 */ /* 0x000fe2000f8e02ff */
[----:B------:R-:W-:-:S02]  /*0990*/  ULOP3.LUT UR24, UR8, 0x7, URZ, 0xc0, !UPT ;  /* 0x0000000708187892 */ /* 0x000fc4000f8ec0ff */
[----:B---3--:R-:W-:Y:S02]  /*09a0*/  UIMAD UR6, UR8, UR9, URZ ;  /* 0x00000009080672a4 */ /* 0x008fe4000f8e02ff */
[----:B------:R-:W-:Y:S01]  /*09b0*/  IMAD R26, R26, UR9, RZ ;  /* 0x000000091a1a7c24 */ /* 0x000fe2000f8e02ff */
[----:B------:R-:W-:Y:S02]  /*09c0*/  ULOP3.LUT UR26, UR9, 0x7, URZ, 0xc0, !UPT ;  /* 0x00000007091a7892 */ /* 0x000fe4000f8ec0ff */
[----:B------:R-:W-:Y:S01]  /*09d0*/  IMAD R28, R24, UR9, RZ ;  /* 0x00000009181c7c24 */ /* 0x000fe2000f8e02ff */
[----:B----4-:R-:W-:Y:S02]  /*09e0*/  UIMAD UR6, UR6, UR13, URZ ;  /* 0x0000000d060672a4 */ /* 0x010fe4000f8e02ff */
[----:B------:R-:W-:Y:S02]  /*09f0*/  UIMAD UR13, UR17, UR13, URZ ;  /* 0x0000000d110d72a4 */ /* 0x000fe4000f8e02ff */
[----:B------:R-:W-:Y:S01]  /*0a00*/  ULOP3.LUT UR27, UR9, 0x3, URZ, 0xc0, !UPT ;  /* 0x00000003091b7892 */ /* 0x000fe2000f8ec0ff */
[----:B0-----:R-:W-:Y:S01]  /*0a10*/  IADD3 R6, PT, PT, R8, 0xffffffe, RZ ;  /* 0x0ffffffe08067810 */ /* 0x001fe20007ffe0ff */
[----:B------:R-:W-:Y:S01]  /*0a20*/  IMAD R8, R5, UR6, RZ ;  /* 0x0000000605087c24 */ /* 0x000fe2000f8e02ff */
[----:B------:R-:W-:-:S02]  /*0a30*/  UIADD3 UR7, UPT, UPT, UR24, -0x1, URZ ;  /* 0xffffffff18077890 */ /* 0x000fc4000fffe0ff */
[----:B------:R0:W1:Y:S01]  /*0a40*/  F2I.FTZ.U32.TRUNC.NTZ R7, R6 ;  /* 0x0000000600077305 */ /* 0x000062000021f000 */
[----:B------:R-:W-:Y:S01]  /*0a50*/  ULOP3.LUT UR33, UR21, 0xf, URZ, 0xc0, !UPT ;  /* 0x0000000f15217892 */ /* 0x000fe2000f8ec0ff */
[----:B------:R-:W3:Y:S01]  /*0a60*/  S2UR UR6, SR_CgaCtaId ;  /* 0x00000000000679c3 */ /* 0x000ee20000008800 */
[----:B------:R-:W-:Y:S02]  /*0a70*/  ULOP3.LUT UR32, UR21, 0x7, URZ, 0xc0, !UPT ;  /* 0x0000000715207892 */ /* 0x000fe4000f8ec0ff */
[----:B------:R-:W-:Y:S02]  /*0a80*/  ULOP3.LUT UR25, UR8, 0x3, URZ, 0xc0, !UPT ;  /* 0x0000000308197892 */ /* 0x000fe4000f8ec0ff */
[----:B------:R-:W-:Y:S01]  /*0a90*/  ULOP3.LUT UR28, UR9, 0x7ffffff8, URZ, 0xc0, !UPT ;  /* 0x7ffffff8091c7892 */ /* 0x000fe2000f8ec0ff */
[----:B0-----:R-:W-:Y:S01]  /*0aa0*/  HFMA2 R6, -RZ, RZ, 0, 0 ;  /* 0x00000000ff067431 */ /* 0x001fe200000001ff */
[----:B------:R-:W-:Y:S02]  /*0ab0*/  ULOP3.LUT UR29, UR8, 0x7ffffff8, URZ, 0xc0, !UPT ;  /* 0x7ffffff8081d7892 */ /* 0x000fe4000f8ec0ff */
[----:B------:R-:W-:-:S02]  /*0ac0*/  ULOP3.LUT UR30, UR9, 0x1, URZ, 0xc0, !UPT ;  /* 0x00000001091e7892 */ /* 0x000fc4000f8ec0ff */
[----:B------:R-:W-:Y:S01]  /*0ad0*/  UIADD3 UR35, UPT, UPT, UR26, -0x1, URZ ;  /* 0xffffffff1a237890 */ /* 0x000fe2000fffe0ff */
[--C-:B-1----:R-:W-:Y:S01]  /*0ae0*/  IMAD.MOV R9, RZ, RZ, -R7.reuse ;  /* 0x000000ffff097224 */ /* 0x102fe200078e0a07 */
[----:B------:R-:W-:Y:S02]  /*0af0*/  UIADD3 UR34, UPT, UPT, UR27, -0x1, URZ ;  /* 0xffffffff1b227890 */ /* 0x000fe4000fffe0ff */
[----:B------:R-:W-:Y:S01]  /*0b00*/  ULOP3.LUT UR11, UR21, 0x7ffffff0, URZ, 0xc0, !UPT ;  /* 0x7ffffff0150b7892 */ /* 0x000fe2000f8ec0ff */
[----:B------:R-:W-:Y:S01]  /*0b10*/  IMAD R5, R9, R2, RZ ;  /* 0x0000000209057224 */ /* 0x000fe200078e02ff */
[----:B------:R-:W-:Y:S01]  /*0b20*/  IABS R9, R8 ;  /* 0x0000000800097213 */ /* 0x000fe20000000000 */
[----:B------:R-:W-:Y:S01]  /*0b30*/  ULOP3.LUT UR31, UR21, 0x3, URZ, 0xc0, !UPT ;  /* 0x00000003151f7892 */ /* 0x000fe2000f8ec0ff */
[----:B------:R-:W-:Y:S01]  /*0b40*/  LOP3.LUT R8, R8, R3, RZ, 0x3c, !PT ;  /* 0x0000000308087212 */ /* 0x000fe200078e3cff */
[----:B------:R-:W-:Y:S01]  /*0b50*/  IMAD.HI.U32 R7, R7, R5, R6 ;  /* 0x0000000507077227 */ /* 0x000fe200078e0006 */
[----:B------:R-:W-:Y:S01]  /*0b60*/  MOV R5, R9 ;  /* 0x0000000900057202 */ /* 0x000fe20000000f00 */
[----:B------:R-:W-:Y:S01]  /*0b70*/  UIADD3 UR36, UPT, UPT, UR33, -0x1, URZ ;  /* 0xffffffff21247890 */ /* 0x000fe2000fffe0ff */
[----:B------:R-:W-:Y:S01]  /*0b80*/  ISETP.GE.AND P2, PT, R8, RZ, PT ;  /* 0x000000ff0800720c */ /* 0x000fe20003f46270 */
[----:B---3--:R-:W-:-:S02]  /*0b90*/  ULEA UR10, UR6, UR10, 0x18 ;  /* 0x0000000a060a7291 */ /* 0x008fc4000f8ec0ff */
[----:B------:R-:W-:Y:S01]  /*0ba0*/  IMAD.HI.U32 R7, R7, R5, RZ ;  /* 0x0000000507077227 */ /* 0x000fe200078e00ff */
[----:B------:R-:W-:Y:S02]  /*0bb0*/  UIADD3 UR6, UPT, UPT, UR8, -0x1, URZ ;  /* 0xffffffff08067890 */ /* 0x000fe4000fffe0ff */
[----:B------:R-:W-:Y:S01]  /*0bc0*/  ULEA UR13, UR13, UR10, 0x2 ;  /* 0x0000000a0d0d7291 */ /* 0x000fe2000f8e10ff */
[----:B------:R-:W-:Y:S01]  /*0bd0*/  IMAD.MOV R6, RZ, RZ, -R7 ;  /* 0x000000ffff067224 */ /* 0x000fe200078e0a07 */
[----:B------:R-:W-:Y:S02]  /*0be0*/  UISETP.GE.U32.AND UP2, UPT, UR6, 0x7, UPT ;  /* 0x000000070600788c */ /* 0x000fe4000bf46070 */
[----:B------:R-:W-:Y:S01]  /*0bf0*/  UIADD3 UR37, UPT, UPT, UR32, -0x1, URZ ;  /* 0xffffffff20257890 */ /* 0x000fe2000fffe0ff */
[----:B------:R-:W-:Y:S01]  /*0c00*/  IMAD R5, R2, R6, R5 ;  /* 0x0000000602057224 */ /* 0x000fe200078e0205 */
[----:B------:R-:W-:Y:S01]  /*0c10*/  UISETP.GE.U32.AND UP1, UPT, UR7, 0x3, UPT ;  /* 0x000000030700788c */ /* 0x000fe2000bf26070 */
[----:B------:R-:W-:-:S03]  /*0c20*/  UMOV UR6, URZ ;  /* 0x000000ff00067c82 */ /* 0x000fc60008000000 */
[----:B------:R-:W-:-:S13]  /*0c30*/  ISETP.GT.U32.AND P1, PT, R2, R5, PT ;  /* 0x000000050200720c */ /* 0x000fda0003f24070 */
[-C--:B------:R-:W-:Y:S02]  /*0c40*/  @!P1 IADD3 R5, PT, PT, R5, -R2.reuse, RZ ;  /* 0x8000000205059210 */ /* 0x080fe40007ffe0ff */
[----:B------:R-:W-:Y:S02]  /*0c50*/  @!P1 IADD3 R7, PT, PT, R7, 0x1, RZ ;  /* 0x0000000107079810 */ /* 0x000fe40007ffe0ff */
[----:B------:R-:W-:Y:S02]  /*0c60*/  ISETP.GE.U32.AND P0, PT, R5, R2, PT ;  /* 0x000000020500720c */ /* 0x000fe40003f06070 */
[----:B------:R-:W-:Y:S02]  /*0c70*/  ISETP.NE.AND P1, PT, R3, RZ, PT ;  /* 0x000000ff0300720c */ /* 0x000fe40003f25270 */
[----:B------:R-:W-:-:S09]  /*0c80*/  VIMNMX R5, PT, PT, R26, UR21, PT ;  /* 0x000000151a057c48 */ /* 0x000fd2000bfe0100 */
[----:B------:R-:W-:Y:S01]  /*0c90*/  @P0 VIADD R7, R7, 0x1 ;  /* 0x0000000107070836 */ /* 0x000fe20000000000 */
[----:B------:R-:W-:Y:S01]  /*0ca0*/  ISETP.GE.AND P0, PT, R5, 0x1, PT ;  /* 0x000000010500780c */ /* 0x000fe20003f06270 */
[----:B------:R-:W-:-:S03]  /*0cb0*/  IMAD R5, R4, R24, R25 ;  /* 0x0000001804057224 */ /* 0x000fc600078e0219 */
[----:B------:R-:W-:Y:S02]  /*0cc0*/  MOV R2, R7 ;  /* 0x0000000700027202 */ /* 0x000fe40000000f00 */
[----:B------:R-:W-:Y:S02]  /*0cd0*/  IADD3 R7, PT, PT, R1, 0x440, RZ ;  /* 0x0000044001077810 */ /* 0x000fe40007ffe0ff */
[----:B------:R-:W-:Y:S02]  /*0ce0*/  @!P2 IADD3 R2, PT, PT, -R2, RZ, RZ ;  /* 0x000000ff0202a210 */ /* 0x000fe40007ffe1ff */
[----:B------:R-:W-:-:S05]  /*0cf0*/  @!P1 LOP3.LUT R2, RZ, R3, RZ, 0x33, !PT ;  /* 0x00000003ff029212 */ /* 0x000fca00078e33ff */
[C---:B------:R-:W-:Y:S02]  /*0d00*/  VIADD R3, R2.reuse, 0xffffffff ;  /* 0xffffffff02037836 */ /* 0x040fe40000000000 */
[----:B------:R-:W-:-:S03]  /*0d10*/  IMAD R5, R2, R5, RZ ;  /* 0x0000000502057224 */ /* 0x000fc600078e02ff */
[----:B------:R-:W-:-:S04]  /*0d20*/  LEA.HI R4, R3, 0x1, RZ, 0x1e ;  /* 0x0000000103047811 */ /* 0x000fc800078ff0ff */
[----:B------:R-:W-:-:S07]  /*0d30*/  LOP3.LUT R6, R4, 0x7ffffffc, RZ, 0xc0, !PT ;  /* 0x7ffffffc04067812 */ /* 0x000fce00078ec0ff */
.L_x_52:
[----:B------:R-:W-:-:S13]  /*0d40*/  ISETP.GE.AND P1, PT, R2, 0x1, PT ;  /* 0x000000010200780c */ /* 0x000fda0003f26270 */
[----:B---345:R-:W-:Y:S05]  /*0d50*/  @!P1 BRA `(.L_x_1) ;  /* 0x0000001800889947 */ /* 0x038fea0003800000 */
[----:B------:R-:W-:Y:S01]  /*0d60*/  ISETP.GE.U32.AND P2, PT, R2, 0xd, PT ;  /* 0x0000000d0200780c */ /* 0x000fe20003f46070 */
[----:B------:R-:W-:Y:S01]  /*0d70*/  UMOV UR7, URZ ;  /* 0x000000ff00077c82 */ /* 0x000fe20008000000 */
[----:B------:R-:W-:-:S11]  /*0d80*/  LOP3.LUT P1, RZ, R4, 0x3, RZ, 0xc0, !PT ;  /* 0x0000000304ff7812 */ /* 0x000fd6000782c0ff */
[----:B------:R-:W-:Y:S05]  /*0d90*/  @!P2 BRA `(.L_x_2) ;  /* 0x0000000c0064a947 */ /* 0x000fea0003800000 */
[----:B------:R-:W0:Y:S01]  /*0da0*/  LDC R8, c[0x0][0x39c] ;  /* 0x0000e700ff087b82 */ /* 0x000e220000000800 */
[----:B------:R-:W1:Y:S01]  /*0db0*/  LDCU UR14, c[0x0][0x384] ;  /* 0x00007080ff0e77ac */ /* 0x000e620008000800 */
[----:B------:R-:W3:Y:S01]  /*0dc0*/  LDCU UR9, c[0x0][0x388] ;  /* 0x00007100ff0977ac */ /* 0x000ee20008000800 */
[----:B------:R-:W-:Y:S01]  /*0dd0*/  UMOV UR7, URZ ;  /* 0x000000ff00077c82 */ /* 0x000fe20008000000 */
[----:B------:R-:W-:Y:S01]  /*0de0*/  UMOV UR8, URZ ;  /* 0x000000ff00087c82 */ /* 0x000fe20008000000 */
[----:B0-----:R-:W-:-:S04]  /*0df0*/  IABS R33, R8 ;  /* 0x0000000800217213 */ /* 0x001fc80000000000 */
[----:B------:R-:W0:Y:S08]  /*0e00*/  I2F.RP R10, R33 ;  /* 0x00000021000a7306 */ /* 0x000e300000209400 */
[----:B0-----:R-:W0:Y:S02]  /*0e10*/  MUFU.RCP R10, R10 ;  /* 0x0000000a000a7308 */ /* 0x001e240000001000 */
[----:B0-----:R-:W-:-:S06]  /*0e20*/  IADD3 R8, PT, PT, R10, 0xffffffe, RZ ;  /* 0x0ffffffe0a087810 */ /* 0x001fcc0007ffe0ff */
[----:B------:R0:W4:Y:S02]  /*0e30*/  F2I.FTZ.U32.TRUNC.NTZ R9, R8 ;  /* 0x0000000800097305 */ /* 0x000124000021f000 */
[----:B0-----:R-:W-:Y:S02]  /*0e40*/  HFMA2 R8, -RZ, RZ, 0, 0 ;  /* 0x00000000ff087431 */ /* 0x001fe400000001ff */
[----:B----4-:R-:W-:-:S04]  /*0e50*/  IMAD.MOV R12, RZ, RZ, -R9 ;  /* 0x000000ffff0c7224 */ /* 0x010fc800078e0a09 */
[----:B------:R-:W-:-:S04]  /*0e60*/  IMAD R11, R12, R33, RZ ;  /* 0x000000210c0b7224 */ /* 0x000fc800078e02ff */
[----:B-1-3--:R-:W-:-:S07]  /*0e70*/  IMAD.HI.U32 R32, R9, R11, R8 ;  /* 0x0000000b09207227 */ /* 0x00afce00078e0008 */
.L_x_3:
[----:B0-----:R-:W0:Y:S01]  /*0e80*/  LDC R21, c[0x0][0x398] ;  /* 0x0000e600ff157b82 */ /* 0x001e220000000800 */
[----:B------:R-:W-:-:S04]  /*0e90*/  IADD3 R30, PT, PT, R5, UR7, RZ ;  /* 0x00000007051e7c10 */ /* 0x000fc8000fffe0ff */
[----:B------:R-:W-:-:S03]  /*0ea0*/  IABS R10, R30 ;  /* 0x0000001e000a7213 */ /* 0x000fc60000000000 */
[----:B------:R-:W1:Y:S02]  /*0eb0*/  LDC R29, c[0x0][0x39c] ;  /* 0x0000e700ff1d7b82 */ /* 0x000e640000000800 */
[----:B------:R-:W-:-:S04]  /*0ec0*/  IMAD.HI.U32 R32, R32, R10, RZ ;  /* 0x0000000a20207227 */ /* 0x000fc800078e00ff */
[----:B------:R-:W-:Y:S02]  /*0ed0*/  IMAD.MOV R8, RZ, RZ, -R32 ;  /* 0x000000ffff087224 */ /* 0x000fe400078e0a20 */
[----:B------:R-:W3:Y:S01]  /*0ee0*/  LDC R22, c[0x0][0x394] ;  /* 0x0000e500ff167b82 */ /* 0x000ee20000000800 */
[----:B0-----:R-:W-:-:S07]  /*0ef0*/  IABS R20, R21 ;  /* 0x0000001500147213 */ /* 0x001fce0000000000 */
[----:B------:R-:W0:Y:S01]  /*0f00*/  LDC.64 R36, c[0x0][0x3a8] ;  /* 0x0000ea00ff247b82 */ /* 0x000e220000000a00 */
[----:B------:R-:W4:Y:S01]  /*0f10*/  I2F.RP R11, R20 ;  /* 0x00000014000b7306 */ /* 0x000f220000209400 */
[----:B-1----:R-:W-:-:S06]  /*0f20*/  IABS R23, R29 ;  /* 0x0000001d00177213 */ /* 0x002fcc0000000000 */
[----:B------:R-:W1:Y:S01]  /*0f30*/  LDC.64 R34, c[0x0][0x3b0] ;  /* 0x0000ec00ff227b82 */ /* 0x000e620000000a00 */
[----:B------:R-:W-:Y:S01]  /*0f40*/  LOP3.LUT R31, RZ, R29, RZ, 0x33, !PT ;  /* 0x0000001dff1f7212 */ /* 0x000fe200078e33ff */
[----:B------:R-:W-:-:S05]  /*0f50*/  IMAD R8, R23, R8, R10 ;  /* 0x0000000817087224 */ /* 0x000fca00078e020a */
[----:B------:R-:W-:Y:S01]  /*0f60*/  ISETP.GT.U32.AND P3, PT, R33, R8, PT ;  /* 0x000000082100720c */ /* 0x000fe20003f64070 */
[----:B----4-:R-:W4:-:S12]  /*0f70*/  MUFU.RCP R11, R11 ;  /* 0x0000000b000b7308 */ /* 0x010f180000001000 */
[----:B------:R-:W-:Y:S01]  /*0f80*/  @!P3 IADD3 R8, PT, PT, R8, -R23, RZ ;  /* 0x800000170808b210 */ /* 0x000fe20007ffe0ff */
[----:B------:R-:W-:Y:S01]  /*0f90*/  @!P3 VIADD R32, R32, 0x1 ;  /* 0x000000012020b836 */ /* 0x000fe20000000000 */
[----:B------:R-:W-:Y:S02]  /*0fa0*/  ISETP.NE.AND P3, PT, R29, RZ, PT ;  /* 0x000000ff1d00720c */ /* 0x000fe40003f65270 */
[----:B------:R-:W-:Y:S02]  /*0fb0*/  ISETP.GE.U32.AND P2, PT, R8, R33, PT ;  /* 0x000000210800720c */ /* 0x000fe40003f46070 */
[----:B----4-:R-:W-:Y:S02]  /*0fc0*/  IADD3 R9, PT, PT, R11, 0xffffffe, RZ ;  /* 0x0ffffffe0b097810 */ /* 0x010fe40007ffe0ff */
[----:B------:R-:W-:-:S04]  /*0fd0*/  LOP3.LUT R8, R30, R29, RZ, 0x3c, !PT ;  /* 0x0000001d1e087212 */ /* 0x000fc800078e3cff */
[----:B------:R-:W4:Y:S01]  /*0fe0*/  F2I.FTZ.U32.TRUNC.NTZ R9, R9 ;  /* 0x0000000900097305 */ /* 0x000f22000021f000 */
[----:B------:R-:W-:Y:S02]  /*0ff0*/  ISETP.GE.AND P4, PT, R8, RZ, PT ;  /* 0x000000ff0800720c */ /* 0x000fe40003f86270 */
[----:B------:R-:W-:Y:S02]  /*1000*/  MOV R8, RZ ;  /* 0x000000ff00087202 */ /* 0x000fe40000000f00 */
[----:B------:R-:W-:-:S09]  /*1010*/  @P2 IADD3 R32, PT, PT, R32, 0x1, RZ ;  /* 0x0000000120202810 */ /* 0x000fd20007ffe0ff */
[----:B------:R-:W-:Y:S01]  /*1020*/  @!P4 IMAD.MOV R32, RZ, RZ, -R32 ;  /* 0x000000ffff20c224 */ /* 0x000fe200078e0a20 */
[----:B----4-:R-:W-:Y:S02]  /*1030*/  IADD3 R19, PT, PT, RZ, -R9, RZ ;  /* 0x80000009ff137210 */ /* 0x010fe40007ffe0ff */
[----:B------:R-:W-:Y:S02]  /*1040*/  LOP3.LUT R18, RZ, R21, RZ, 0x33, !PT ;  /* 0x00000015ff127212 */ /* 0x000fe400078e33ff */
[----:B------:R-:W-:Y:S01]  /*1050*/  SEL R11, R31, R32, !P3 ;  /* 0x000000201f0b7207 */ /* 0x000fe20005800000 */
[----:B------:R-:W-:-:S04]  /*1060*/  IMAD R19, R19, R20, RZ ;  /* 0x0000001413137224 */ /* 0x000fc800078e02ff */
[----:B------:R-:W-:Y:S01]  /*1070*/  IMAD.HI.U32 R19, R9, R19, R8 ;  /* 0x0000001309137227 */ /* 0x000fe200078e0008 */
[----:B------:R-:W-:-:S03]  /*1080*/  IADD3 R8, PT, PT, -R11, RZ, RZ ;  /* 0x000000ff0b087210 */ /* 0x000fc60007ffe1ff */
[----:B---3--:R-:W-:Y:S02]  /*1090*/  IMAD R11, R22, UR18, R11 ;  /* 0x00000012160b7c24 */ /* 0x008fe4000f8e020b */
[----:B------:R-:W-:-:S04]  /*10a0*/  IMAD.HI.U32 R12, R19, R10, RZ ;  /* 0x0000000a130c7227 */ /* 0x000fc800078e00ff */
[----:B------:R-:W-:Y:S02]  /*10b0*/  IMAD.MOV R13, RZ, RZ, -R12 ;  /* 0x000000ffff0d7224 */ /* 0x000fe400078e0a0c */
[----:B------:R-:W-:Y:S02]  /*10c0*/  IMAD R8, R29, R8, R30 ;  /* 0x000000081d087224 */ /* 0x000fe400078e021e */
[----:B------:R-:W-:-:S03]  /*10d0*/  IMAD R13, R20, R13, R10 ;  /* 0x0000000d140d7224 */ /* 0x000fc600078e020a */
[----:B------:R-:W-:Y:S02]  /*10e0*/  IADD3 R8, PT, PT, R8, UR6, RZ ;  /* 0x0000000608087c10 */ /* 0x000fe4000fffe0ff */
[----:B------:R-:W-:-:S03]  /*10f0*/  ISETP.GT.U32.AND P4, PT, R20, R13, PT ;  /* 0x0000000d1400720c */ /* 0x000fc60003f84070 */
[----:B------:R-:W-:-:S04]  /*1100*/  IMAD R9, R11, UR9, R8 ;  /* 0x000000090b097c24 */ /* 0x000fc8000f8e0208 */
[----:B0-----:R-:W-:-:S06]  /*1110*/  IMAD.WIDE R8, R9, 0x4, R36 ;  /* 0x0000000409087825 */ /* 0x001fcc00078e0224 */
[-C--:B------:R-:W-:Y:S01]  /*1120*/  @!P4 IADD3 R13, PT, PT, R13, -R20.reuse, RZ ;  /* 0x800000140d0dc210 */ /* 0x080fe20007ffe0ff */
[----:B------:R-:W-:Y:S01]  /*1130*/  @!P4 VIADD R12, R12, 0x1 ;  /* 0x000000010c0cc836 */ /* 0x000fe20000000000 */
[----:B------:R-:W3:Y:S02]  /*1140*/  LDG.E.128 R8, desc[UR22][R8.64] ;  /* 0x0000001608087981 */ /* 0x000ee4000c1e1d00 */
[----:B------:R-:W-:Y:S02]  /*1150*/  ISETP.GE.U32.AND P2, PT, R13, R20, PT ;  /* 0x000000140d00720c */ /* 0x000fe40003f46070 */
[----:B------:R-:W-:-:S04]  /*1160*/  LOP3.LUT R13, R30, R21, RZ, 0x3c, !PT ;  /* 0x000000151e0d7212 */ /* 0x000fc800078e3cff */
[----:B------:R-:W-:-:S07]  /*1170*/  ISETP.GE.AND P5, PT, R13, RZ, PT ;  /* 0x000000ff0d00720c */ /* 0x000fce0003fa6270 */
[----:B------:R-:W-:Y:S02]  /*1180*/  @P2 IADD3 R12, PT, PT, R12, 0x1, RZ ;  /* 0x000000010c0c2810 */ /* 0x000fe40007ffe0ff */
[----:B------:R-:W-:-:S04]  /*1190*/  ISETP.NE.AND P2, PT, R21, RZ, PT ;  /* 0x000000ff1500720c */ /* 0x000fc80003f45270 */
[----:B------:R-:W-:-:S04]  /*11a0*/  @!P5 IADD3 R12, PT, PT, -R12, RZ, RZ ;  /* 0x000000ff0c0cd210 */ /* 0x000fc80007ffe1ff */
[----:B------:R-:W-:-:S05]  /*11b0*/  SEL R12, R18, R12, !P2 ;  /* 0x0000000c120c7207 */ /* 0x000fca0005000000 */
[----:B------:R-:W-:Y:S01]  /*11c0*/  IMAD.MOV R14, RZ, RZ, -R12 ;  /* 0x000000ffff0e7224 */ /* 0x000fe200078e0a0c */
[----:B------:R-:W-:-:S03]  /*11d0*/  IADD3 R12, PT, PT, R12, UR6, RZ ;  /* 0x000000060c0c7c10 */ /* 0x000fc6000fffe0ff */
[----:B------:R-:W-:-:S04]  /*11e0*/  IMAD R14, R21, R14, R30 ;  /* 0x0000000e150e7224 */ /* 0x000fc800078e021e */
[----:B------:R-:W-:-:S04]  /*11f0*/  IMAD R13, R21, UR15, R14 ;  /* 0x0000000f150d7c24 */ /* 0x000fc8000f8e020e */
[----:B------:R-:W-:-:S04]  /*1200*/  IMAD R13, R12, UR14, R13 ;  /* 0x0000000e0c0d7c24 */ /* 0x000fc8000f8e020d */
[----:B-1----:R-:W-:-:S06]  /*1210*/  IMAD.WIDE R12, R13, 0x4, R34 ;  /* 0x000000040d0c7825 */ /* 0x002fcc00078e0222 */
[----:B------:R-:W4:Y:S01]  /*1220*/  LDG.E.128 R12, desc[UR22][R12.64] ;  /* 0x000000160c0c7981 */ /* 0x000f22000c1e1d00 */
[----:B------:R-:W0:Y:S01]  /*1230*/  I2F.RP R17, R23 ;  /* 0x0000001700117306 */ /* 0x000e220000209400 */
[----:B------:R-:W-:-:S07]  /*1240*/  LEA R16, R30, UR10, 0x2 ;  /* 0x0000000a1e107c11 */ /* 0x000fce000f8e10ff */
[----:B0-----:R-:W0:Y:S02]  /*1250*/  MUFU.RCP R17, R17 ;  /* 0x0000001100117308 */ /* 0x001e240000001000 */
[----:B0-----:R-:W-:Y:S02]  /*1260*/  IADD3 R33, PT, PT, R17, 0xffffffe, RZ ;  /* 0x0ffffffe11217810 */ /* 0x001fe40007ffe0ff */
[----:B------:R-:W-:-:S04]  /*1270*/  LEA R17, R30, UR13, 0x2 ;  /* 0x0000000d1e117c11 */ /* 0x000fc8000f8e10ff */
[----:B------:R-:W0:Y:S02]  /*1280*/  F2I.FTZ.U32.TRUNC.NTZ R33, R33 ;  /* 0x0000002100217305 */ /* 0x000e24000021f000 */
[----:B0-----:R-:W-:Y:S01]  /*1290*/  IMAD.MOV R32, RZ, RZ, -R33 ;  /* 0x000000ffff207224 */ /* 0x001fe200078e0a21 */
[----:B---3--:R0:W-:Y:S03]  /*12a0*/  STS.128 [R16], R8 ;  /* 0x0000000810007388 */ /* 0x0081e60000000c00 */
[----:B0-----:R-:W-:Y:S01]  /*12b0*/  IMAD R9, R32, R23, RZ ;  /* 0x0000001720097224 */ /* 0x001fe200078e02ff */
[----:B------:R-:W-:-:S05]  /*12c0*/  MOV R32, RZ ;  /* 0x000000ff00207202 */ /* 0x000fca0000000f00 */
[----:B------:R-:W-:Y:S01]  /*12d0*/  IMAD.HI.U32 R32, R33, R9, R32 ;  /* 0x0000000921207227 */ /* 0x000fe200078e0020 */
[----:B------:R-:W-:Y:S01]  /*12e0*/  MOV R33, R23 ;  /* 0x0000001700217202 */ /* 0x000fe20000000f00 */
[----:B----4-:R0:W-:Y:S02]  /*12f0*/  STS.128 [R17], R12 ;  /* 0x0000000c11007388 */ /* 0x0101e40000000c00 */
[----:B0-----:R-:W-:-:S04]  /*1300*/  IADD3 R12, PT, PT, R30, 0x4, RZ ;  /* 0x000000041e0c7810 */ /* 0x001fc80007ffe0ff */
[----:B------:R-:W-:Y:S02]  /*1310*/  IABS R8, R12 ;  /* 0x0000000c00087213 */ /* 0x000fe40000000000 */
[----:B------:R-:W-:-:S03]  /*1320*/  LOP3.LUT R9, R12, R29, RZ, 0x3c, !PT ;  /* 0x0000001d0c097212 */ /* 0x000fc600078e3cff */
[----:B------:R-:W-:Y:S01]  /*1330*/  IMAD.MOV.U32 R13, RZ, RZ, R8 ;  /* 0x000000ffff0d7224 */ /* 0x000fe200078e0008 */
[----:B------:R-:W-:-:S03]  /*1340*/  ISETP.GE.AND P6, PT, R9, RZ, PT ;  /* 0x000000ff0900720c */ /* 0x000fc60003fc6270 */
[----:B------:R-:W-:-:S05]  /*1350*/  IMAD.HI.U32 R8, R32, R13, RZ ;  /* 0x0000000d20087227 */ /* 0x000fca00078e00ff */
[----:B------:R-:W-:-:S05]  /*1360*/  IADD3 R10, PT, PT, -R8, RZ, RZ ;  /* 0x000000ff080a7210 */ /* 0x000fca0007ffe1ff */
[----:B------:R-:W-:-:S05]  /*1370*/  IMAD R10, R23, R10, R13 ;  /* 0x0000000a170a7224 */ /* 0x000fca00078e020d */
[----:B------:R-:W-:-:S13]  /*1380*/  ISETP.GT.U32.AND P5, PT, R33, R10, PT ;  /* 0x0000000a2100720c */ /* 0x000fda0003fa4070 */
[----:B------:R-:W-:Y:S01]  /*1390*/  @!P5 IMAD.IADD R10, R10, 0x1, -R23 ;  /* 0x000000010a0ad824 */ /* 0x000fe200078e0a17 */
[----:B------:R-:W-:-:S04]  /*13a0*/  @!P5 IADD3 R8, PT, PT, R8, 0x1, RZ ;  /* 0x000000010808d810 */ /* 0x000fc80007ffe0ff */
[----:B------:R-:W-:-:S13]  /*13b0*/  ISETP.GE.U32.AND P4, PT, R10, R33, PT ;  /* 0x000000210a00720c */ /* 0x000fda0003f86070 */
[----:B------:R-:W-:-:S05]  /*13c0*/  @P4 IADD3 R8, PT, PT, R8, 0x1, RZ ;  /* 0x0000000108084810 */ /* 0x000fca0007ffe0ff */
[----:B------:R-:W-:-:S05]  /*13d0*/  @!P6 IMAD.MOV R8, RZ, RZ, -R8 ;  /* 0x000000ffff08e224 */ /* 0x000fca00078e0a08 */
[----:B------:R-:W-:-:S04]  /*13e0*/  SEL R9, R31, R8, !P3 ;  /* 0x000000081f097207 */ /* 0x000fc80005800000 */
[----:B------:R-:W-:Y:S01]  /*13f0*/  IADD3 R8, PT, PT, -R9, RZ, RZ ;  /* 0x000000ff09087210 */ /* 0x000fe20007ffe1ff */
[----:B------:R-:W-:-:S04]  /*1400*/  IMAD R9, R22, UR18, R9 ;  /* 0x0000001216097c24 */ /* 0x000fc8000f8e0209 */
[----:B------:R-:W-:-:S05]  /*1410*/  IMAD R8, R29, R8, R12 ;  /* 0x000000081d087224 */ /* 0x000fca00078e020c */
[----:B------:R-:W-:-:S05]  /*1420*/  IADD3 R8, PT, PT, R8, UR6, RZ ;  /* 0x0000000608087c10 */ /* 0x000fca000fffe0ff */
[----:B------:R-:W-:-:S04]  /*1430*/  IMAD R9, R9, UR9, R8 ;  /* 0x0000000909097c24 */ /* 0x000fc8000f8e0208 */
[----:B------:R-:W-:-:S06]  /*1440*/  IMAD.WIDE R8, R9, 0x4, R36 ;  /* 0x0000000409087825 */ /* 0x000fcc00078e0224 */
[----:B------:R-:W3:Y:S01]  /*1450*/  LDG.E.128 R8, desc[UR22][R8.64] ;  /* 0x0000001608087981 */ /* 0x000ee2000c1e1d00 */
[----:B------:R-:W-:-:S04]  /*1460*/  IMAD.HI.U32 R14, R19, R13, RZ ;  /* 0x0000000d130e7227 */ /* 0x000fc800078e00ff */
[----:B------:R-:W-:-:S04]  /*1470*/  IMAD.MOV R15, RZ, RZ, -R14 ;  /* 0x000000ffff0f7224 */ /* 0x000fc800078e0a0e */
[----:B------:R-:W-:-:S05]  /*1480*/  IMAD R13, R20, R15, R13 ;  /* 0x0000000f140d7224 */ /* 0x000fca00078e020d */
[----:B------:R-:W-:-:S13]  /*1490*/  ISETP.GT.U32.AND P5, PT, R20, R13, PT ;  /* 0x0000000d1400720c */ /* 0x000fda0003fa4070 */
[-C--:B------:R-:W-:Y:S02]  /*14a0*/  @!P5 IADD3 R13, PT, PT, R13, -R20.reuse, RZ ;  /* 0x800000140d0dd210 */ /* 0x080fe40007ffe0ff */
[----:B------:R-:W-:Y:S02]  /*14b0*/  @!P5 IADD3 R14, PT, PT, R14, 0x1, RZ ;  /* 0x000000010e0ed810 */ /* 0x000fe40007ffe0ff */
[----:B------:R-:W-:Y:S02]  /*14c0*/  ISETP.GE.U32.AND P4, PT, R13, R20, PT ;  /* 0x000000140d00720c */ /* 0x000fe40003f86070 */
[----:B------:R-:W-:-:S04]  /*14d0*/  LOP3.LUT R13, R12, R21, RZ, 0x3c, !PT ;  /* 0x000000150c0d7212 */ /* 0x000fc800078e3cff */
[----:B------:R-:W-:-:S07]  /*14e0*/  ISETP.GE.AND P6, PT, R13, RZ, PT ;  /* 0x000000ff0d00720c */ /* 0x000fce0003fc6270 */
[----:B------:R-:W-:-:S06]  /*14f0*/  @P4 VIADD R14, R14, 0x1 ;  /* 0x000000010e0e4836 */ /* 0x000fcc0000000000 */
[----:B------:R-:W-:-:S04]  /*1500*/  @!P6 IADD3 R14, PT, PT, -R14, RZ, RZ ;  /* 0x000000ff0e0ee210 */ /* 0x000fc80007ffe1ff */
[----:B------:R-:W-:Y:S01]  /*1510*/  SEL R14, R18, R14, !P2 ;  /* 0x0000000e120e7207 */ /* 0x000fe20005000000 */
[----:B---3--:R0:W-:Y:S03]  /*1520*/  STS.128 [R16+0x10], R8 ;  /* 0x0000100810007388 */ /* 0x0081e60000000c00 */
[C---:B0-----:R-:W-:Y:S01]  /*1530*/  IADD3 R8, PT, PT, -R14.reuse, RZ, RZ ;  /* 0x000000ff0e087210 */ /* 0x041fe20007ffe1ff */
[----:B------:R-:W-:-:S04]  /*1540*/  VIADD R14, R14, UR6 ;  /* 0x000000060e0e7c36 */ /* 0x000fc80008000000 */
[----:B------:R-:W-:-:S04]  /*1550*/  IMAD R12, R21, R8, R12 ;  /* 0x00000008150c7224 */ /* 0x000fc800078e020c */
[----:B------:R-:W-:-:S04]  /*1560*/  IMAD R9, R21, UR15, R12 ;  /* 0x0000000f15097c24 */ /* 0x000fc8000f8e020c */
[----:B------:R-:W-:-:S04]  /*1570*/  IMAD R9, R14, UR14, R9 ;  /* 0x0000000e0e097c24 */ /* 0x000fc8000f8e0209 */
[----:B------:R-:W-:-:S06]  /*1580*/  IMAD.WIDE R8, R9, 0x4, R34 ;  /* 0x0000000409087825 */ /* 0x000fcc00078e0222 */
[----:B------:R-:W3:Y:S01]  /*1590*/  LDG.E.128 R8, desc[UR22][R8.64] ;  /* 0x0000001608087981 */ /* 0x000ee2000c1e1d00 */
[----:B------:R-:W-:-:S04]  /*15a0*/  IADD3 R12, PT, PT, R30, 0x8, RZ ;  /* 0x000000081e0c7810 */ /* 0x000fc80007ffe0ff */
[----:B------:R-:W-:-:S05]  /*15b0*/  IABS R13, R12 ;  /* 0x0000000c000d7213 */ /* 0x000fca0000000000 */
[----:B------:R-:W-:-:S05]  /*15c0*/  IMAD.HI.U32 R14, R32, R13, RZ ;  /* 0x0000000d200e7227 */ /* 0x000fca00078e00ff */
[----:B------:R-:W-:-:S05]  /*15d0*/  IADD3 R15, PT, PT, -R14, RZ, RZ ;  /* 0x000000ff0e0f7210 */ /* 0x000fca0007ffe1ff */
[----:B------:R-:W-:-:S05]  /*15e0*/  IMAD R15, R23, R15, R13 ;  /* 0x0000000f170f7224 */ /* 0x000fca00078e020d */
[----:B------:R-:W-:-:S13]  /*15f0*/  ISETP.GT.U32.AND P5, PT, R33, R15, PT ;  /* 0x0000000f2100720c */ /* 0x000fda0003fa4070 */
[----:B------:R-:W-:Y:S01]  /*1600*/  @!P5 IMAD.IADD R15, R15, 0x1, -R23 ;  /* 0x000000010f0fd824 */ /* 0x000fe200078e0a17 */
[----:B------:R-:W-:-:S04]  /*1610*/  @!P5 IADD3 R14, PT, PT, R14, 0x1, RZ ;  /* 0x000000010e0ed810 */ /* 0x000fc80007ffe0ff */
[----:B------:R-:W-:Y:S02]  /*1620*/  ISETP.GE.U32.AND P4, PT, R15, R33, PT ;  /* 0x000000210f00720c */ /* 0x000fe40003f86070 */
[----:B------:R-:W-:-:S04]  /*1630*/  LOP3.LUT R15, R12, R29, RZ, 0x3c, !PT ;  /* 0x0000001d0c0f7212 */ /* 0x000fc800078e3cff */
[----:B------:R-:W-:-:S07]  /*1640*/  ISETP.GE.AND P6, PT, R15, RZ, PT ;  /* 0x000000ff0f00720c */ /* 0x000fce0003fc6270 */
[----:B------:R-:W-:-:S06]  /*1650*/  @P4 IADD3 R14, PT, PT, R14, 0x1, RZ ;  /* 0x000000010e0e4810 */ /* 0x000fcc0007ffe0ff */
[----:B------:R-:W-:Y:S01]  /*1660*/  @!P6 IMAD.MOV R14, RZ, RZ, -R14 ;  /* 0x000000ffff0ee224 */ /* 0x000fe200078e0a0e */
[----:B---3--:R0:W-:Y:S04]  /*1670*/  STS.128 [R17+0x10], R8 ;  /* 0x0000100811007388 */ /* 0x0081e80000000c00 */
[----:B0-----:R-:W-:-:S04]  /*1680*/  SEL R9, R31, R14, !P3 ;  /* 0x0000000e1f097207 */ /* 0x001fc80005800000 */
        /* <DEDUP_REMOVED lines=29> */
[----:B------:R-:W-:-:S04]  /*1860*/  IMAD.HI.U32 R12, R32, R13, RZ ;  /* 0x0000000d200c7227 */ /* 0x000fc800078e00ff */
[----:B------:R-:W-:Y:S01]  /*1870*/  IMAD.HI.U32 R19, R19, R13, RZ ;  /* 0x0000000d13137227 */ /* 0x000fe200078e00ff */
[----:B------:R-:W-:-:S03]  /*1880*/  IADD3 R14, PT, PT, -R12, RZ, RZ ;  /* 0x000000ff0c0e7210 */ /* 0x000fc60007ffe1ff */
[----:B------:R-:W-:Y:S02]  /*1890*/  IMAD.MOV R15, RZ, RZ, -R19 ;  /* 0x000000ffff0f7224 */ /* 0x000fe400078e0a13 */
[--C-:B------:R-:W-:Y:S02]  /*18a0*/  IMAD R14, R23, R14, R13.reuse ;  /* 0x0000000e170e7224 */ /* 0x100fe400078e020d */
[----:B------:R-:W-:-:S03]  /*18b0*/  IMAD R13, R20, R15, R13 ;  /* 0x0000000f140d7224 */ /* 0x000fc600078e020d */
[----:B------:R-:W-:Y:S02]  /*18c0*/  ISETP.GT.U32.AND P4, PT, R33, R14, PT ;  /* 0x0000000e2100720c */ /* 0x000fe40003f84070 */
[----:B------:R-:W-:-:S11]  /*18d0*/  ISETP.GT.U32.AND P5, PT, R20, R13, PT ;  /* 0x0000000d1400720c */ /* 0x000fd60003fa4070 */
[----:B------:R-:W-:Y:S01]  /*18e0*/  @!P4 IADD3 R14, PT, PT, R14, -R23, RZ ;  /* 0x800000170e0ec210 */ /* 0x000fe20007ffe0ff */
[----:B------:R-:W-:Y:S01]  /*18f0*/  @!P4 VIADD R12, R12, 0x1 ;  /* 0x000000010c0cc836 */ /* 0x000fe20000000000 */
[-C--:B------:R-:W-:Y:S02]  /*1900*/  @!P5 IADD3 R13, PT, PT, R13, -R20.reuse, RZ ;  /* 0x800000140d0dd210 */ /* 0x080fe40007ffe0ff */
[----:B------:R-:W-:Y:S02]  /*1910*/  ISETP.GE.U32.AND P6, PT, R14, R33, PT ;  /* 0x000000210e00720c */ /* 0x000fe40003fc6070 */
[----:B------:R-:W-:Y:S02]  /*1920*/  ISETP.GE.U32.AND P4, PT, R13, R20, PT ;  /* 0x000000140d00720c */ /* 0x000fe40003f86070 */
[----:B------:R-:W-:-:S09]  /*1930*/  @!P5 IADD3 R19, PT, PT, R19, 0x1, RZ ;  /* 0x000000011313d810 */ /* 0x000fd20007ffe0ff */
[----:B------:R-:W-:Y:S02]  /*1940*/  @P6 IADD3 R12, PT, PT, R12, 0x1, RZ ;  /* 0x000000010c0c6810 */ /* 0x000fe40007ffe0ff */
[----:B------:R-:W-:Y:S01]  /*1950*/  @P4 VIADD R19, R19, 0x1 ;  /* 0x0000000113134836 */ /* 0x000fe20000000000 */
[----:B---3--:R0:W-:Y:S02]  /*1960*/  STS.128 [R17+0x20], R8 ;  /* 0x0000200811007388 */ /* 0x0081e40000000c00 */
[C---:B0-----:R-:W-:Y:S02]  /*1970*/  LOP3.LUT R8, R30.reuse, R29, RZ, 0x3c, !PT ;  /* 0x0000001d1e087212 */ /* 0x041fe400078e3cff */
[----:B------:R-:W-:Y:S02]  /*1980*/  LOP3.LUT R9, R30, R21, RZ, 0x3c, !PT ;  /* 0x000000151e097212 */ /* 0x000fe400078e3cff */
[----:B------:R-:W-:Y:S02]  /*1990*/  ISETP.GE.AND P6, PT, R8, RZ, PT ;  /* 0x000000ff0800720c */ /* 0x000fe40003fc6270 */
[----:B------:R-:W-:-:S11]  /*19a0*/  ISETP.GE.AND P5, PT, R9, RZ, PT ;  /* 0x000000ff0900720c */ /* 0x000fd60003fa6270 */
[----:B------:R-:W-:Y:S02]  /*19b0*/  @!P6 IADD3 R12, PT, PT, -R12, RZ, RZ ;  /* 0x000000ff0c0ce210 */ /* 0x000fe40007ffe1ff */
[----:B------:R-:W-:Y:S02]  /*19c0*/  @!P5 IADD3 R19, PT, PT, -R19, RZ, RZ ;  /* 0x000000ff1313d210 */ /* 0x000fe40007ffe1ff */
[----:B------:R-:W-:Y:S02]  /*19d0*/  SEL R31, R31, R12, !P3 ;  /* 0x0000000c1f1f7207 */ /* 0x000fe40005800000 */
[----:B------:R-:W-:-:S03]  /*19e0*/  SEL R18, R18, R19, !P2 ;  /* 0x0000001312127207 */ /* 0x000fc60005000000 */
[--C-:B------:R-:W-:Y:S01]  /*19f0*/  IMAD.MOV R8, RZ, RZ, -R31.reuse ;  /* 0x000000ffff087224 */ /* 0x100fe200078e0a1f */
[----:B------:R-:W-:Y:S01]  /*1a00*/  IADD3 R9, PT, PT, -R18, RZ, RZ ;  /* 0x000000ff12097210 */ /* 0x000fe20007ffe1ff */
[----:B------:R-:W-:Y:S02]  /*1a10*/  IMAD R22, R22, UR18, R31 ;  /* 0x0000001216167c24 */ /* 0x000fe4000f8e021f */
[--C-:B------:R-:W-:Y:S02]  /*1a20*/  IMAD R29, R29, R8, R30.reuse ;  /* 0x000000081d1d7224 */ /* 0x100fe400078e021e */
[----:B------:R-:W-:Y:S02]  /*1a30*/  IMAD R30, R21, R9, R30 ;  /* 0x00000009151e7224 */ /* 0x000fe400078e021e */
[----:B------:R-:W-:Y:S01]  /*1a40*/  VIADD R18, R18, UR6 ;  /* 0x0000000612127c36 */ /* 0x000fe20008000000 */
[----:B------:R-:W-:Y:S01]  /*1a50*/  IADD3 R29, PT, PT, R29, UR6, RZ ;  /* 0x000000061d1d7c10 */ /* 0x000fe2000fffe0ff */
[----:B------:R-:W-:-:S04]  /*1a60*/  IMAD R21, R21, UR15, R30 ;  /* 0x0000000f15157c24 */ /* 0x000fc8000f8e021e */
[----:B------:R-:W-:Y:S02]  /*1a70*/  IMAD R9, R22, UR9, R29 ;  /* 0x0000000916097c24 */ /* 0x000fe4000f8e021d */
[----:B------:R-:W-:Y:S02]  /*1a80*/  IMAD R13, R18, UR14, R21 ;  /* 0x0000000e120d7c24 */ /* 0x000fe4000f8e0215 */
[----:B------:R-:W-:-:S04]  /*1a90*/  IMAD.WIDE R8, R9, 0x4, R36 ;  /* 0x0000000409087825 */ /* 0x000fc800078e0224 */
[----:B------:R-:W-:Y:S02]  /*1aa0*/  IMAD.WIDE R12, R13, 0x4, R34 ;  /* 0x000000040d0c7825 */ /* 0x000fe400078e0222 */
[----:B------:R-:W3:Y:S04]  /*1ab0*/  LDG.E.128 R8, desc[UR22][R8.64] ;  /* 0x0000001608087981 */ /* 0x000ee8000c1e1d00 */
[----:B------:R-:W4:Y:S01]  /*1ac0*/  LDG.E.128 R12, desc[UR22][R12.64] ;  /* 0x000000160c0c7981 */ /* 0x000f22000c1e1d00 */
[----:B------:R-:W-:Y:S02]  /*1ad0*/  UIADD3 UR8, UPT, UPT, UR8, 0x4, URZ ;  /* 0x0000000408087890 */ /* 0x000fe4000fffe0ff */
[----:B------:R-:W-:-:S04]  /*1ae0*/  UIADD3 UR7, UPT, UPT, UR7, 0x10, URZ ;  /* 0x0000001007077890 */ /* 0x000fc8000fffe0ff */
[----:B------:R-:W-:Y:S01]  /*1af0*/  ISETP.NE.AND P2, PT, R6, UR8, PT ;  /* 0x0000000806007c0c */ /* 0x000fe2000bf45270 */
[----:B---3--:R0:W-:Y:S04]  /*1b00*/  STS.128 [R16+0x30], R8 ;  /* 0x0000300810007388 */ /* 0x0081e80000000c00 */
[----:B----4-:R0:W-:Y:S08]  /*1b10*/  STS.128 [R17+0x30], R12 ;  /* 0x0000300c11007388 */ /* 0x0101f00000000c00 */
[----:B------:R-:W-:Y:S05]  /*1b20*/  @P2 BRA `(.L_x_3) ;  /* 0xfffffff000d42947 */ /* 0x000fea000383ffff */
.L_x_2:
[----:B------:R-:W-:Y:S05]  /*1b30*/  @!P1 BRA `(.L_x_1) ;  /* 0x0000000c00109947 */ /* 0x000fea0003800000 */
[C---:B------:R-:W-:Y:S02]  /*1b40*/  LOP3.LUT P2, RZ, R3.reuse, 0xc, RZ, 0xc0, !PT ;  /* 0x0000000c03ff7812 */ /* 0x040fe4000784c0ff */
[----:B------:R-:W-:-:S11]  /*1b50*/  LOP3.LUT P1, RZ, R3, 0x4, RZ, 0xc0, !PT ;  /* 0x0000000403ff7812 */ /* 0x000fd6000782c0ff */
[----:B------:R-:W-:Y:S05]  /*1b60*/  @!P2 BRA `(.L_x_4) ;  /* 0x0000000400d8a947 */ /* 0x000fea0003800000 */
[----:B0-----:R-:W0:Y:S01]  /*1b70*/  LDC R10, c[0x0][0x39c] ;  /* 0x0000e700ff0a7b82 */ /* 0x001e220000000800 */
[----:B------:R-:W-:Y:S02]  /*1b80*/  HFMA2 R8, -RZ, RZ, 0, 0 ;  /* 0x00000000ff087431 */ /* 0x000fe400000001ff */
[----:B------:R-:W-:Y:S01]  /*1b90*/  VIADD R29, R5, UR7 ;  /* 0x00000007051d7c36 */ /* 0x000fe20008000000 */
[----:B------:R-:W1:Y:S04]  /*1ba0*/  LDCU UR8, c[0x0][0x388] ;  /* 0x00007100ff0877ac */ /* 0x000e680008000800 */
[----:B------:R-:W-:Y:S01]  /*1bb0*/  IABS R17, R29 ;  /* 0x0000001d00117213 */ /* 0x000fe20000000000 */
[----:B------:R-:W3:Y:S01]  /*1bc0*/  LDCU UR9, c[0x0][0x384] ;  /* 0x00007080ff0977ac */ /* 0x000ee20008000800 */
[----:B0-----:R-:W-:-:S02]  /*1bd0*/  IABS R16, R10 ;  /* 0x0000000a00107213 */ /* 0x001fc40000000000 */
[----:B------:R-:W-:Y:S02]  /*1be0*/  LOP3.LUT R18, RZ, R10, RZ, 0x33, !PT ;  /* 0x0000000aff127212 */ /* 0x000fe400078e33ff */
[----:B------:R-:W0:Y:S08]  /*1bf0*/  I2F.RP R11, R16 ;  /* 0x00000010000b7306 */ /* 0x000e300000209400 */
[----:B0-----:R-:W0:Y:S02]  /*1c00*/  MUFU.RCP R11, R11 ;  /* 0x0000000b000b7308 */ /* 0x001e240000001000 */
[----:B0-----:R-:W-:-:S06]  /*1c10*/  IADD3 R12, PT, PT, R11, 0xffffffe, RZ ;  /* 0x0ffffffe0b0c7810 */ /* 0x001fcc0007ffe0ff */
[----:B------:R-:W0:Y:S02]  /*1c20*/  F2I.FTZ.U32.TRUNC.NTZ R9, R12 ;  /* 0x0000000c00097305 */ /* 0x000e24000021f000 */
[----:B0-----:R-:W-:-:S05]  /*1c30*/  IADD3 R13, PT, PT, RZ, -R9, RZ ;  /* 0x80000009ff0d7210 */ /* 0x001fca0007ffe0ff */
[----:B------:R-:W-:-:S04]  /*1c40*/  IMAD R13, R13, R16, RZ ;  /* 0x000000100d0d7224 */ /* 0x000fc800078e02ff */
[----:B------:R-:W-:Y:S02]  /*1c50*/  IMAD.HI.U32 R8, R9, R13, R8 ;  /* 0x0000000d09087227 */ /* 0x000fe400078e0008 */
[----:B------:R-:W0:Y:S04]  /*1c60*/  LDC.64 R12, c[0x0][0x3a8] ;  /* 0x0000ea00ff0c7b82 */ /* 0x000e280000000a00 */
[----:B------:R-:W-:-:S05]  /*1c70*/  IMAD.HI.U32 R9, R8, R17, RZ ;  /* 0x0000001108097227 */ /* 0x000fca00078e00ff */
[----:B------:R-:W-:-:S05]  /*1c80*/  IADD3 R11, PT, PT, -R9, RZ, RZ ;  /* 0x000000ff090b7210 */ /* 0x000fca0007ffe1ff */
[----:B------:R-:W-:-:S05]  /*1c90*/  IMAD R11, R16, R11, R17 ;  /* 0x0000000b100b7224 */ /* 0x000fca00078e0211 */
[----:B------:R-:W-:-:S13]  /*1ca0*/  ISETP.GT.U32.AND P3, PT, R16, R11, PT ;  /* 0x0000000b1000720c */ /* 0x000fda0003f64070 */
[----:B------:R-:W-:Y:S01]  /*1cb0*/  @!P3 IMAD.IADD R11, R11, 0x1, -R16 ;  /* 0x000000010b0bb824 */ /* 0x000fe200078e0a10 */
[----:B------:R-:W-:Y:S02]  /*1cc0*/  @!P3 IADD3 R9, PT, PT, R9, 0x1, RZ ;  /* 0x000000010909b810 */ /* 0x000fe40007ffe0ff */
[----:B------:R-:W-:Y:S02]  /*1cd0*/  ISETP.NE.AND P3, PT, R10, RZ, PT ;  /* 0x000000ff0a00720c */ /* 0x000fe40003f65270 */
[----:B------:R-:W-:Y:S02]  /*1ce0*/  ISETP.GE.U32.AND P2, PT, R11, R16, PT ;  /* 0x000000100b00720c */ /* 0x000fe40003f46070 */
[----:B------:R-:W-:-:S04]  /*1cf0*/  LOP3.LUT R11, R29, R10, RZ, 0x3c, !PT ;  /* 0x0000000a1d0b7212 */ /* 0x000fc800078e3cff */
[----:B------:R-:W-:Y:S02]  /*1d00*/  ISETP.GE.AND P4, PT, R11, RZ, PT ;  /* 0x000000ff0b00720c */ /* 0x000fe40003f86270 */
[----:B------:R-:W4:Y:S05]  /*1d10*/  LDC R11, c[0x0][0x394] ;  /* 0x0000e500ff0b7b82 */ /* 0x000f2a0000000800 */
[----:B------:R-:W-:-:S06]  /*1d20*/  @P2 IADD3 R9, PT, PT, R9, 0x1, RZ ;  /* 0x0000000109092810 */ /* 0x000fcc0007ffe0ff */
[----:B------:R-:W-:-:S05]  /*1d30*/  @!P4 IMAD.MOV R9, RZ, RZ, -R9 ;  /* 0x000000ffff09c224 */ /* 0x000fca00078e0a09 */
[----:B------:R-:W-:-:S04]  /*1d40*/  SEL R14, R18, R9, !P3 ;  /* 0x00000009120e7207 */ /* 0x000fc80005800000 */
[----:B------:R-:W-:Y:S01]  /*1d50*/  IADD3 R9, PT, PT, -R14, RZ, RZ ;  /* 0x000000ff0e097210 */ /* 0x000fe20007ffe1ff */
[----:B----4-:R-:W-:-:S04]  /*1d60*/  IMAD R14, R11, UR18, R14 ;  /* 0x000000120b0e7c24 */ /* 0x010fc8000f8e020e */
[----:B------:R-:W-:-:S05]  /*1d70*/  IMAD R9, R10, R9, R29 ;  /* 0x000000090a097224 */ /* 0x000fca00078e021d */
[----:B------:R-:W-:-:S05]  /*1d80*/  IADD3 R9, PT, PT, R9, UR6, RZ ;  /* 0x0000000609097c10 */ /* 0x000fca000fffe0ff */
[----:B-1----:R-:W-:Y:S02]  /*1d90*/  IMAD R9, R14, UR8, R9 ;  /* 0x000000080e097c24 */ /* 0x002fe4000f8e0209 */
[----:B------:R-:W1:Y:S02]  /*1da0*/  LDC R14, c[0x0][0x398] ;  /* 0x0000e600ff0e7b82 */ /* 0x000e640000000800 */
[----:B0-----:R-:W-:Y:S01]  /*1db0*/  IMAD.WIDE R20, R9, 0x4, R12 ;  /* 0x0000000409147825 */ /* 0x001fe200078e020c */
[----:B------:R-:W-:Y:S02]  /*1dc0*/  IADD3 R15, PT, PT, R29, 0x4, RZ ;  /* 0x000000041d0f7810 */ /* 0x000fe40007ffe0ff */
[----:B-1----:R-:W-:-:S03]  /*1dd0*/  IABS R30, R14 ;  /* 0x0000000e001e7213 */ /* 0x002fc60000000000 */
[----:B------:R-:W4:Y:S01]  /*1de0*/  LDG.E.128 R20, desc[UR22][R20.64] ;  /* 0x0000001614147981 */ /* 0x000f22000c1e1d00 */
[----:B------:R-:W-:Y:S01]  /*1df0*/  IABS R31, R15 ;  /* 0x0000000f001f7213 */ /* 0x000fe20000000000 */
[----:B------:R-:W0:Y:S04]  /*1e00*/  I2F.RP R32, R30 ;  /* 0x0000001e00207306 */ /* 0x000e280000209400 */
[----:B------:R-:W-:Y:S01]  /*1e10*/  IMAD.HI.U32 R19, R8, R31, RZ ;  /* 0x0000001f08137227 */ /* 0x000fe200078e00ff */
[----:B------:R-:W-:-:S03]  /*1e20*/  MOV R8, RZ ;  /* 0x000000ff00087202 */ /* 0x000fc60000000f00 */
[----:B0-----:R-:W0:Y:S02]  /*1e30*/  MUFU.RCP R32, R32 ;  /* 0x0000002000207308 */ /* 0x001e240000001000 */
[----:B0-----:R-:W-:-:S06]  /*1e40*/  VIADD R9, R32, 0xffffffe ;  /* 0x0ffffffe20097836 */ /* 0x001fcc0000000000 */
[----:B------:R-:W0:Y:S02]  /*1e50*/  F2I.FTZ.U32.TRUNC.NTZ R9, R9 ;  /* 0x0000000900097305 */ /* 0x000e24000021f000 */
[----:B0-----:R-:W-:-:S05]  /*1e60*/  IADD3 R33, PT, PT, RZ, -R9, RZ ;  /* 0x80000009ff217210 */ /* 0x001fca0007ffe0ff */
[----:B------:R-:W-:-:S04]  /*1e70*/  IMAD R33, R33, R30, RZ ;  /* 0x0000001e21217224 */ /* 0x000fc800078e02ff */
[----:B------:R-:W-:-:S04]  /*1e80*/  IMAD.HI.U32 R32, R9, R33, R8 ;  /* 0x0000002109207227 */ /* 0x000fc800078e0008 */
[----:B------:R-:W-:Y:S02]  /*1e90*/  IMAD.MOV R33, RZ, RZ, -R19 ;  /* 0x000000ffff217224 */ /* 0x000fe400078e0a13 */
[----:B------:R-:W-:-:S04]  /*1ea0*/  IMAD.HI.U32 R8, R32, R17, RZ ;  /* 0x0000001120087227 */ /* 0x000fc800078e00ff */
[----:B------:R-:W-:Y:S02]  /*1eb0*/  IMAD R33, R16, R33, R31 ;  /* 0x0000002110217224 */ /* 0x000fe400078e021f */
[----:B------:R-:W-:Y:S01]  /*1ec0*/  IMAD.HI.U32 R9, R32, R31, RZ ;  /* 0x0000001f20097227 */ /* 0x000fe200078e00ff */
[----:B------:R-:W-:Y:S02]  /*1ed0*/  IADD3 R32, PT, PT, -R8, RZ, RZ ;  /* 0x000000ff08207210 */ /* 0x000fe40007ffe1ff */
[----:B------:R-:W-:Y:S02]  /*1ee0*/  ISETP.GT.U32.AND P6, PT, R16, R33, PT ;  /* 0x000000211000720c */ /* 0x000fe40003fc4070 */
[----:B------:R-:W-:Y:S01]  /*1ef0*/  IADD3 R34, PT, PT, -R9, RZ, RZ ;  /* 0x000000ff09227210 */ /* 0x000fe20007ffe1ff */
[----:B------:R-:W-:-:S04]  /*1f00*/  IMAD R17, R30, R32, R17 ;  /* 0x000000201e117224 */ /* 0x000fc800078e0211 */
[C---:B------:R-:W-:Y:S01]  /*1f10*/  IMAD R31, R30.reuse, R34, R31 ;  /* 0x000000221e1f7224 */ /* 0x040fe200078e021f */
[----:B------:R-:W-:-:S04]  /*1f20*/  ISETP.GT.U32.AND P4, PT, R30, R17, PT ;  /* 0x000000111e00720c */ /* 0x000fc80003f84070 */
[----:B------:R-:W-:Y:S01]  /*1f30*/  ISETP.GT.U32.AND P5, PT, R30, R31, PT ;  /* 0x0000001f1e00720c */ /* 0x000fe20003fa4070 */
[----:B------:R-:W-:Y:S01]  /*1f40*/  @!P6 VIADD R19, R19, 0x1 ;  /* 0x000000011313e836 */ /* 0x000fe20000000000 */
[----:B------:R-:W-:-:S04]  /*1f50*/  @!P6 IADD3 R33, PT, PT, R33, -R16, RZ ;  /* 0x800000102121e210 */ /* 0x000fc80007ffe0ff */
[----:B------:R-:W-:Y:S02]  /*1f60*/  ISETP.GE.U32.AND P2, PT, R33, R16, PT ;  /* 0x000000102100720c */ /* 0x000fe40003f46070 */
[----:B------:R-:W-:Y:S01]  /*1f70*/  LOP3.LUT R16, R15, R10, RZ, 0x3c, !PT ;  /* 0x0000000a0f107212 */ /* 0x000fe200078e3cff */
[----:B------:R-:W-:Y:S01]  /*1f80*/  @!P4 VIADD R8, R8, 0x1 ;  /* 0x000000010808c836 */ /* 0x000fe20000000000 */
[-C--:B------:R-:W-:Y:S02]  /*1f90*/  @!P4 IADD3 R17, PT, PT, R17, -R30.reuse, RZ ;  /* 0x8000001e1111c210 */ /* 0x080fe40007ffe0ff */
[----:B------:R-:W-:Y:S02]  /*1fa0*/  ISETP.GE.AND P6, PT, R16, RZ, PT ;  /* 0x000000ff1000720c */ /* 0x000fe40003fc6270 */
[-C--:B------:R-:W-:Y:S02]  /*1fb0*/  @!P5 IADD3 R31, PT, PT, R31, -R30.reuse, RZ ;  /* 0x8000001e1f1fd210 */ /* 0x080fe40007ffe0ff */
[----:B------:R-:W-:-:S02]  /*1fc0*/  ISETP.GE.U32.AND P4, PT, R17, R30, PT ;  /* 0x0000001e1100720c */ /* 0x000fc40003f86070 */
[----:B------:R-:W-:Y:S02]  /*1fd0*/  LOP3.LUT R17, R15, R14, RZ, 0x3c, !PT ;  /* 0x0000000e0f117212 */ /* 0x000fe400078e3cff */
[----:B------:R-:W-:Y:S02]  /*1fe0*/  @P2 IADD3 R19, PT, PT, R19, 0x1, RZ ;  /* 0x0000000113132810 */ /* 0x000fe40007ffe0ff */
[----:B------:R-:W-:Y:S02]  /*1ff0*/  ISETP.GE.U32.AND P2, PT, R31, R30, PT ;  /* 0x0000001e1f00720c */ /* 0x000fe40003f46070 */
[----:B------:R-:W-:Y:S02]  /*2000*/  LOP3.LUT R16, R29, R14, RZ, 0x3c, !PT ;  /* 0x0000000e1d107212 */ /* 0x000fe400078e3cff */
[----:B------:R-:W-:Y:S02]  /*2010*/  @!P6 IADD3 R19, PT, PT, -R19, RZ, RZ ;  /* 0x000000ff1313e210 */ /* 0x000fe40007ffe1ff */
[----:B------:R-:W-:Y:S01]  /*2020*/  @!P5 IADD3 R9, PT, PT, R9, 0x1, RZ ;  /* 0x000000010909d810 */ /* 0x000fe20007ffe0ff */
[----:B------:R-:W-:Y:S01]  /*2030*/  @P4 VIADD R8, R8, 0x1 ;  /* 0x0000000108084836 */ /* 0x000fe20000000000 */
[----:B------:R-:W-:-:S02]  /*2040*/  ISETP.GE.AND P6, PT, R17, RZ, PT ;  /* 0x000000ff1100720c */ /* 0x000fc40003fc6270 */
[----:B------:R-:W-:Y:S02]  /*2050*/  ISETP.GE.AND P5, PT, R16, RZ, PT ;  /* 0x000000ff1000720c */ /* 0x000fe40003fa6270 */
[----:B------:R-:W-:Y:S01]  /*2060*/  SEL R18, R18, R19, !P3 ;  /* 0x0000001312127207 */ /* 0x000fe20005800000 */
[----:B------:R-:W0:Y:S01]  /*2070*/  LDC.64 R16, c[0x0][0x3b0] ;  /* 0x0000ec00ff107b82 */ /* 0x000e220000000a00 */
[----:B------:R-:W-:Y:S02]  /*2080*/  @P2 IADD3 R9, PT, PT, R9, 0x1, RZ ;  /* 0x0000000109092810 */ /* 0x000fe40007ffe0ff */
[----:B------:R-:W-:Y:S01]  /*2090*/  ISETP.NE.AND P2, PT, R14, RZ, PT ;  /* 0x000000ff0e00720c */ /* 0x000fe20003f45270 */
[----:B------:R-:W-:Y:S01]  /*20a0*/  IMAD R11, R11, UR18, R18 ;  /* 0x000000120b0b7c24 */ /* 0x000fe2000f8e0212 */
[----:B------:R-:W-:Y:S02]  /*20b0*/  MOV R19, R9 ;  /* 0x0000000900137202 */ /* 0x000fe40000000f00 */
[----:B------:R-:W-:-:S02]  /*20c0*/  MOV R9, R8 ;  /* 0x0000000800097202 */ /* 0x000fc40000000f00 */
[----:B------:R-:W-:Y:S02]  /*20d0*/  LOP3.LUT R30, RZ, R14, RZ, 0x33, !PT ;  /* 0x0000000eff1e7212 */ /* 0x000fe400078e33ff */
[----:B------:R-:W-:Y:S01]  /*20e0*/  @!P6 IADD3 R19, PT, PT, -R19, RZ, RZ ;  /* 0x000000ff1313e210 */ /* 0x000fe20007ffe1ff */
[----:B------:R-:W-:-:S03]  /*20f0*/  @!P5 IMAD.MOV R9, RZ, RZ, -R9 ;  /* 0x000000ffff09d224 */ /* 0x000fc600078e0a09 */
[C---:B------:R-:W-:Y:S02]  /*2100*/  SEL R8, R30.reuse, R19, !P2 ;  /* 0x000000131e087207 */ /* 0x040fe40005000000 */
[----:B------:R-:W-:Y:S02]  /*2110*/  SEL R9, R30, R9, !P2 ;  /* 0x000000091e097207 */ /* 0x000fe40005000000 */
[----:B------:R-:W-:Y:S02]  /*2120*/  IADD3 R19, PT, PT, -R18, RZ, RZ ;  /* 0x000000ff12137210 */ /* 0x000fe40007ffe1ff */
[----:B------:R-:W-:Y:S02]  /*2130*/  IADD3 R31, PT, PT, -R8, RZ, RZ ;  /* 0x000000ff081f7210 */ /* 0x000fe40007ffe1ff */
[----:B------:R-:W-:Y:S01]  /*2140*/  IADD3 R30, PT, PT, -R9, RZ, RZ ;  /* 0x000000ff091e7210 */ /* 0x000fe20007ffe1ff */
[--C-:B------:R-:W-:Y:S01]  /*2150*/  IMAD R10, R10, R19, R15.reuse ;  /* 0x000000130a0a7224 */ /* 0x100fe200078e020f */
[----:B------:R-:W-:Y:S01]  /*2160*/  IADD3 R8, PT, PT, R8, UR6, RZ ;  /* 0x0000000608087c10 */ /* 0x000fe2000fffe0ff */
[----:B------:R-:W-:-:S02]  /*2170*/  IMAD R19, R14, R31, R15 ;  /* 0x0000001f0e137224 */ /* 0x000fc400078e020f */
[----:B------:R-:W-:Y:S01]  /*2180*/  IMAD R15, R14, R30, R29 ;  /* 0x0000001e0e0f7224 */ /* 0x000fe200078e021d */
[----:B------:R-:W-:Y:S01]  /*2190*/  IADD3 R18, PT, PT, R10, UR6, RZ ;  /* 0x000000060a127c10 */ /* 0x000fe2000fffe0ff */
[----:B------:R-:W-:Y:S01]  /*21a0*/  VIADD R9, R9, UR6 ;  /* 0x0000000609097c36 */ /* 0x000fe20008000000 */
[----:B------:R-:W-:Y:S01]  /*21b0*/  LEA R30, R29, UR10, 0x2 ;  /* 0x0000000a1d1e7c11 */ /* 0x000fe2000f8e10ff */
[C---:B------:R-:W-:Y:S02]  /*21c0*/  IMAD R10, R14.reuse, UR15, R15 ;  /* 0x0000000f0e0a7c24 */ /* 0x040fe4000f8e020f */
[----:B------:R-:W-:Y:S02]  /*21d0*/  IMAD R19, R14, UR15, R19 ;  /* 0x0000000f0e137c24 */ /* 0x000fe4000f8e0213 */
[----:B---3--:R-:W-:Y:S02]  /*21e0*/  IMAD R9, R9, UR9, R10 ;  /* 0x0000000909097c24 */ /* 0x008fe4000f8e020a */
[----:B------:R-:W-:-:S02]  /*21f0*/  IMAD R11, R11, UR8, R18 ;  /* 0x000000080b0b7c24 */ /* 0x000fc4000f8e0212 */
[----:B------:R-:W-:Y:S02]  /*2200*/  IMAD R19, R8, UR9, R19 ;  /* 0x0000000908137c24 */ /* 0x000fe4000f8e0213 */
[----:B0-----:R-:W-:-:S04]  /*2210*/  IMAD.WIDE R8, R9, 0x4, R16 ;  /* 0x0000000409087825 */ /* 0x001fc800078e0210 */
[----:B------:R-:W-:Y:S02]  /*2220*/  IMAD.WIDE R12, R11, 0x4, R12 ;  /* 0x000000040b0c7825 */ /* 0x000fe400078e020c */
[----:B------:R-:W3:Y:S02]  /*2230*/  LDG.E.128 R8, desc[UR22][R8.64] ;  /* 0x0000001608087981 */ /* 0x000ee4000c1e1d00 */
[----:B------:R-:W-:Y:S02]  /*2240*/  IMAD.WIDE R16, R19, 0x4, R16 ;  /* 0x0000000413107825 */ /* 0x000fe400078e0210 */
[----:B------:R-:W5:Y:S04]  /*2250*/  LDG.E.128 R12, desc[UR22][R12.64] ;  /* 0x000000160c0c7981 */ /* 0x000f68000c1e1d00 */
[----:B------:R-:W2:Y:S01]  /*2260*/  LDG.E.128 R16, desc[UR22][R16.64] ;  /* 0x0000001610107981 */ /* 0x000ea2000c1e1d00 */
[----:B------:R-:W-:Y:S01]  /*2270*/  LEA R29, R29, UR13, 0x2 ;  /* 0x0000000d1d1d7c11 */ /* 0x000fe2000f8e10ff */
[----:B------:R-:W-:-:S02]  /*2280*/  UIADD3 UR7, UPT, UPT, UR7, 0x8, URZ ;  /* 0x0000000807077890 */ /* 0x000fc4000fffe0ff */
[----:B----4-:R1:W-:Y:S04]  /*2290*/  STS.128 [R30], R20 ;  /* 0x000000141e007388 */ /* 0x0103e80000000c00 */
[----:B---3--:R1:W-:Y:S04]  /*22a0*/  STS.128 [R29], R8 ;  /* 0x000000081d007388 */ /* 0x0083e80000000c00 */
[----:B-----5:R1:W-:Y:S04]  /*22b0*/  STS.128 [R30+0x10], R12 ;  /* 0x0000100c1e007388 */ /* 0x0203e80000000c00 */
[----:B--2---:R1:W-:Y:S02]  /*22c0*/  STS.128 [R29+0x10], R16 ;  /* 0x000010101d007388 */ /* 0x0043e40000000c00 */
.L_x_4:
[----:B------:R-:W-:Y:S05]  /*22d0*/  @P1 BRA `(.L_x_1) ;  /* 0x0000000400281947 */ /* 0x000fea0003800000 */
[----:B01----:R-:W0:Y:S01]  /*22e0*/  LDC R15, c[0x0][0x39c] ;  /* 0x0000e700ff0f7b82 */ /* 0x003e220000000800 */
[----:B------:R-:W-:Y:S01]  /*22f0*/  IADD3 R16, PT, PT, R5, UR7, RZ ;  /* 0x0000000705107c10 */ /* 0x000fe2000fffe0ff */
[----:B------:R-:W1:Y:S01]  /*2300*/  LDCU UR7, c[0x0][0x388] ;  /* 0x00007100ff0777ac */ /* 0x000e620008000800 */
[----:B------:R-:W3:Y:S05]  /*2310*/  LDCU UR8, c[0x0][0x384] ;  /* 0x00007080ff0877ac */ /* 0x000eea0008000800 */
[----:B------:R-:W4:Y:S01]  /*2320*/  LDC R13, c[0x0][0x398] ;  /* 0x0000e600ff0d7b82 */ /* 0x000f220000000800 */
[----:B0-----:R-:W-:-:S04]  /*2330*/  IABS R12, R15 ;  /* 0x0000000f000c7213 */ /* 0x001fc80000000000 */
[----:B------:R-:W0:Y:S01]  /*2340*/  I2F.RP R17, R12 ;  /* 0x0000000c00117306 */ /* 0x000e220000209400 */
[----:B----4-:R-:W-:-:S07]  /*2350*/  IABS R14, R13 ;  /* 0x0000000d000e7213 */ /* 0x010fce0000000000 */
[----:B------:R-:W4:Y:S08]  /*2360*/  I2F.RP R18, R14 ;  /* 0x0000000e00127306 */ /* 0x000f300000209400 */
[----:B0-----:R-:W0:Y:S08]  /*2370*/  MUFU.RCP R17, R17 ;  /* 0x0000001100117308 */ /* 0x001e300000001000 */
[----:B----4-:R-:W4:Y:S01]  /*2380*/  MUFU.RCP R18, R18 ;  /* 0x0000001200127308 */ /* 0x010f220000001000 */
[----:B0-----:R-:W-:-:S07]  /*2390*/  IADD3 R8, PT, PT, R17, 0xffffffe, RZ ;  /* 0x0ffffffe11087810 */ /* 0x001fce0007ffe0ff */
[----:B------:R0:W5:Y:S01]  /*23a0*/  F2I.FTZ.U32.TRUNC.NTZ R9, R8 ;  /* 0x0000000800097305 */ /* 0x000162000021f000 */
[----:B----4-:R-:W-:Y:S01]  /*23b0*/  VIADD R10, R18, 0xffffffe ;  /* 0x0ffffffe120a7836 */ /* 0x010fe20000000000 */
[----:B------:R-:W-:-:S06]  /*23c0*/  IABS R18, R16 ;  /* 0x0000001000127213 */ /* 0x000fcc0000000000 */
[----:B------:R4:W2:Y:S01]  /*23d0*/  F2I.FTZ.U32.TRUNC.NTZ R11, R10 ;  /* 0x0000000a000b7305 */ /* 0x0008a2000021f000 */
[----:B0-----:R-:W-:Y:S01]  /*23e0*/  IMAD.MOV.U32 R8, RZ, RZ, RZ ;  /* 0x000000ffff087224 */ /* 0x001fe200078e00ff */
[----:B-----5:R-:W-:Y:S01]  /*23f0*/  IADD3 R19, PT, PT, RZ, -R9, RZ ;  /* 0x80000009ff137210 */ /* 0x020fe20007ffe0ff */
[----:B----4-:R-:W-:-:S04]  /*2400*/  HFMA2 R10, -RZ, RZ, 0, 0 ;  /* 0x00000000ff0a7431 */ /* 0x010fc800000001ff */
[----:B------:R-:W-:Y:S01]  /*2410*/  IMAD R17, R19, R12, RZ ;  /* 0x0000000c13117224 */ /* 0x000fe200078e02ff */
[----:B--2---:R-:W-:-:S03]  /*2420*/  IADD3 R21, PT, PT, RZ, -R11, RZ ;  /* 0x8000000bff157210 */ /* 0x004fc60007ffe0ff */
[----:B------:R-:W-:Y:S01]  /*2430*/  IMAD.HI.U32 R8, R9, R17, R8 ;  /* 0x0000001109087227 */ /* 0x000fe200078e0008 */
[----:B------:R-:W-:-:S03]  /*2440*/  MOV R17, R18 ;  /* 0x0000001200117202 */ /* 0x000fc60000000f00 */
[----:B------:R-:W-:Y:S02]  /*2450*/  IMAD R19, R21, R14, RZ ;  /* 0x0000000e15137224 */ /* 0x000fe400078e02ff */
[----:B------:R-:W-:-:S04]  /*2460*/  IMAD.HI.U32 R8, R8, R17, RZ ;  /* 0x0000001108087227 */ /* 0x000fc800078e00ff */
[----:B------:R-:W-:Y:S01]  /*2470*/  IMAD.HI.U32 R10, R11, R19, R10 ;  /* 0x000000130b0a7227 */ /* 0x000fe200078e000a */
[----:B------:R-:W-:Y:S01]  /*2480*/  IADD3 R9, PT, PT, -R8, RZ, RZ ;  /* 0x000000ff08097210 */ /* 0x000fe20007ffe1ff */
[----:B------:R-:W0:Y:S04]  /*2490*/  LDC R19, c[0x0][0x394] ;  /* 0x0000e500ff137b82 */ /* 0x000e280000000800 */
[----:B------:R-:W-:-:S04]  /*24a0*/  IMAD.HI.U32 R10, R10, R17, RZ ;  /* 0x000000110a0a7227 */ /* 0x000fc800078e00ff */
[----:B------:R-:W-:Y:S02]  /*24b0*/  IMAD.MOV R11, RZ, RZ, -R10 ;  /* 0x000000ffff0b7224 */ /* 0x000fe400078e0a0a */
[--C-:B------:R-:W-:Y:S02]  /*24c0*/  IMAD R9, R12, R9, R17.reuse ;  /* 0x000000090c097224 */ /* 0x100fe400078e0211 */
[----:B------:R-:W-:-:S03]  /*24d0*/  IMAD R11, R14, R11, R17 ;  /* 0x0000000b0e0b7224 */ /* 0x000fc600078e0211 */
[----:B------:R-:W-:Y:S02]  /*24e0*/  ISETP.GT.U32.AND P5, PT, R12, R9, PT ;  /* 0x000000090c00720c */ /* 0x000fe40003fa4070 */
[----:B------:R-:W-:-:S11]  /*24f0*/  ISETP.GT.U32.AND P1, PT, R14, R11, PT ;  /* 0x0000000b0e00720c */ /* 0x000fd60003f24070 */
[----:B------:R-:W-:Y:S02]  /*2500*/  @!P5 IADD3 R9, PT, PT, R9, -R12, RZ ;  /* 0x8000000c0909d210 */ /* 0x000fe40007ffe0ff */
[----:B------:R-:W-:Y:S01]  /*2510*/  @!P1 IADD3 R11, PT, PT, R11, -R14, RZ ;  /* 0x8000000e0b0b9210 */ /* 0x000fe20007ffe0ff */
[----:B------:R-:W-:Y:S01]  /*2520*/  @!P1 VIADD R10, R10, 0x1 ;  /* 0x000000010a0a9836 */ /* 0x000fe20000000000 */
[----:B------:R-:W-:Y:S02]  /*2530*/  ISETP.GE.U32.AND P2, PT, R9, R12, PT ;  /* 0x0000000c0900720c */ /* 0x000fe40003f46070 */
[----:B------:R-:W-:Y:S02]  /*2540*/  ISETP.GE.U32.AND P3, PT, R11, R14, PT ;  /* 0x0000000e0b00720c */ /* 0x000fe40003f66070 */
[C---:B------:R-:W-:Y:S02]  /*2550*/  LOP3.LUT R9, R16.reuse, R15, RZ, 0x3c, !PT ;  /* 0x0000000f10097212 */ /* 0x040fe400078e3cff */
[----:B------:R-:W-:-:S02]  /*2560*/  LOP3.LUT R11, R16, R13, RZ, 0x3c, !PT ;  /* 0x0000000d100b7212 */ /* 0x000fc400078e3cff */
[----:B------:R-:W-:Y:S02]  /*2570*/  ISETP.GE.AND P4, PT, R9, RZ, PT ;  /* 0x000000ff0900720c */ /* 0x000fe40003f86270 */
[----:B------:R-:W-:Y:S02]  /*2580*/  @!P5 IADD3 R8, PT, PT, R8, 0x1, RZ ;  /* 0x000000010808d810 */ /* 0x000fe40007ffe0ff */
[----:B------:R-:W-:Y:S02]  /*2590*/  ISETP.NE.AND P5, PT, R15, RZ, PT ;  /* 0x000000ff0f00720c */ /* 0x000fe40003fa5270 */
[----:B------:R-:W-:Y:S02]  /*25a0*/  ISETP.GE.AND P6, PT, R11, RZ, PT ;  /* 0x000000ff0b00720c */ /* 0x000fe40003fc6270 */
[----:B------:R-:W-:Y:S02]  /*25b0*/  ISETP.NE.AND P1, PT, R13, RZ, PT ;  /* 0x000000ff0d00720c */ /* 0x000fe40003f25270 */
[----:B------:R-:W-:-:S02]  /*25c0*/  @P2 IADD3 R8, PT, PT, R8, 0x1, RZ ;  /* 0x0000000108082810 */ /* 0x000fc40007ffe0ff */
[----:B------:R-:W-:Y:S02]  /*25d0*/  @P3 IADD3 R10, PT, PT, R10, 0x1, RZ ;  /* 0x000000010a0a3810 */ /* 0x000fe40007ffe0ff */
[----:B------:R-:W-:Y:S02]  /*25e0*/  MOV R12, R8 ;  /* 0x00000008000c7202 */ /* 0x000fe40000000f00 */
[----:B------:R-:W2:Y:S01]  /*25f0*/  LDC.64 R8, c[0x0][0x3b0] ;  /* 0x0000ec00ff087b82 */ /* 0x000ea20000000a00 */
[----:B------:R-:W-:Y:S01]  /*2600*/  IMAD.MOV.U32 R14, RZ, RZ, R10 ;  /* 0x000000ffff0e7224 */ /* 0x000fe200078e000a */
[----:B------:R-:W-:Y:S02]  /*2610*/  @!P4 IADD3 R12, PT, PT, -R12, RZ, RZ ;  /* 0x000000ff0c0cc210 */ /* 0x000fe40007ffe1ff */
[----:B------:R-:W-:Y:S02]  /*2620*/  @!P5 LOP3.LUT R12, RZ, R15, RZ, 0x33, !PT ;  /* 0x0000000fff0cd212 */ /* 0x000fe400078e33ff */
[----:B------:R-:W-:-:S02]  /*2630*/  @!P6 IADD3 R14, PT, PT, -R14, RZ, RZ ;  /* 0x000000ff0e0ee210 */ /* 0x000fc40007ffe1ff */
[----:B------:R-:W4:Y:S01]  /*2640*/  LDC.64 R10, c[0x0][0x3a8] ;  /* 0x0000ea00ff0a7b82 */ /* 0x000f220000000a00 */
[----:B------:R-:W-:Y:S02]  /*2650*/  @!P1 LOP3.LUT R14, RZ, R13, RZ, 0x33, !PT ;  /* 0x0000000dff0e9212 */ /* 0x000fe400078e33ff */
[----:B------:R-:W-:Y:S01]  /*2660*/  IADD3 R17, PT, PT, -R12, RZ, RZ ;  /* 0x000000ff0c117210 */ /* 0x000fe20007ffe1ff */
[----:B0-----:R-:W-:Y:S02]  /*2670*/  IMAD R12, R19, UR18, R12 ;  /* 0x00000012130c7c24 */ /* 0x001fe4000f8e020c */
[----:B------:R-:W-:Y:S01]  /*2680*/  IMAD.MOV R18, RZ, RZ, -R14 ;  /* 0x000000ffff127224 */ /* 0x000fe200078e0a0e */
[----:B------:R-:W-:Y:S01]  /*2690*/  IADD3 R14, PT, PT, R14, UR6, RZ ;  /* 0x000000060e0e7c10 */ /* 0x000fe2000fffe0ff */
[--C-:B------:R-:W-:Y:S02]  /*26a0*/  IMAD R15, R15, R17, R16.reuse ;  /* 0x000000110f0f7224 */ /* 0x100fe400078e0210 */
[----:B------:R-:W-:-:S03]  /*26b0*/  IMAD R18, R13, R18, R16 ;  /* 0x000000120d127224 */ /* 0x000fc600078e0210 */
[----:B------:R-:W-:Y:S01]  /*26c0*/  IADD3 R15, PT, PT, R15, UR6, RZ ;  /* 0x000000060f0f7c10 */ /* 0x000fe2000fffe0ff */
[----:B------:R-:W-:-:S04]  /*26d0*/  IMAD R13, R13, UR15, R18 ;  /* 0x0000000f0d0d7c24 */ /* 0x000fc8000f8e0212 */
[----:B-1----:R-:W-:Y:S02]  /*26e0*/  IMAD R15, R12, UR7, R15 ;  /* 0x000000070c0f7c24 */ /* 0x002fe4000f8e020f */
[----:B---3--:R-:W-:Y:S02]  /*26f0*/  IMAD R13, R14, UR8, R13 ;  /* 0x000000080e0d7c24 */ /* 0x008fe4000f8e020d */
[----:B----4-:R-:W-:-:S04]  /*2700*/  IMAD.WIDE R10, R15, 0x4, R10 ;  /* 0x000000040f0a7825 */ /* 0x010fc800078e020a */
[----:B--2---:R-:W-:Y:S02]  /*2710*/  IMAD.WIDE R12, R13, 0x4, R8 ;  /* 0x000000040d0c7825 */ /* 0x004fe400078e0208 */
[----:B------:R-:W2:Y:S04]  /*2720*/  LDG.E.128 R8, desc[UR22][R10.64] ;  /* 0x000000160a087981 */ /* 0x000ea8000c1e1d00 */
[----:B------:R-:W3:Y:S01]  /*2730*/  LDG.E.128 R12, desc[UR22][R12.64] ;  /* 0x000000160c0c7981 */ /* 0x000ee2000c1e1d00 */
[C---:B------:R-:W-:Y:S02]  /*2740*/  LEA R17, R16.reuse, UR10, 0x2 ;  /* 0x0000000a10117c11 */ /* 0x040fe4000f8e10ff */
[----:B------:R-:W-:-:S03]  /*2750*/  LEA R16, R16, UR13, 0x2 ;  /* 0x0000000d10107c11 */ /* 0x000fc6000f8e10ff */
[----:B--2---:R4:W-:Y:S04]  /*2760*/  STS.128 [R17], R8 ;  /* 0x0000000811007388 */ /* 0x0049e80000000c00 */
[----:B---3--:R4:W-:Y:S02]  /*2770*/  STS.128 [R16], R12 ;  /* 0x0000000c10007388 */ /* 0x0089e40000000c00 */
.L_x_1:
[----:B------:R-:W3:Y:S02]  /*2780*/  LDCU UR7, c[0x0][0x39c] ;  /* 0x00007380ff0777ac */ /* 0x000ee40008000800 */
[----:B---3--:R-:W-:Y:S01]  /*2790*/  UISETP.GE.AND UP0, UPT, UR7, 0x1, UPT ;  /* 0x000000010700788c */ /* 0x008fe2000bf06270 */
[----:B------:R-:W-:Y:S08]  /*27a0*/  BAR.SYNC.DEFER_BLOCKING 0x0 ;  /* 0x0000000000007b1d */ /* 0x000ff00000010000 */
[----:B------:R-:W-:Y:S05]  /*27b0*/  BRA.U !UP0, `(.L_x_5) ;  /* 0x0000002908807547 */ /* 0x000fea000b800000 */
[----:B------:R-:W3:Y:S02]  /*27c0*/  LDCU UR7, c[0x0][0x3a4] ;  /* 0x00007480ff0777ac */ /* 0x000ee40008000800 */
[----:B---3--:R-:W-:-:S09]  /*27d0*/  UISETP.GE.AND UP0, UPT, UR7, 0x1, UPT ;  /* 0x000000010700788c */ /* 0x008fd2000bf06270 */
[----:B------:R-:W-:Y:S05]  /*27e0*/  BRA.U !UP0, `(.L_x_6) ;  /* 0x0000001108f47547 */ /* 0x000fea000b800000 */
[----:B------:R-:W-:-:S05]  /*27f0*/  UMOV UR7, URZ ;  /* 0x000000ff00077c82 */ /* 0x000fca0008000000 */
.L_x_28:
[----:B---3--:R-:W3:Y:S02]  /*2800*/  LDCU UR8, c[0x0][0x390] ;  /* 0x00007200ff0877ac */ /* 0x008ee40008000800 */
[----:B---3--:R-:W-:-:S09]  /*2810*/  UISETP.GE.AND UP0, UPT, UR8, 0x1, UPT ;  /* 0x000000010800788c */ /* 0x008fd2000bf06270 */
[----:B0----5:R-:W-:Y:S05]  /*2820*/  BRA.U !UP0, `(.L_x_7) ;  /* 0x0000000508807547 */ /* 0x021fea000b800000 */
[----:B------:R-:W-:-:S05]  /*2830*/  UMOV UR8, URZ ;  /* 0x000000ff00087c82 */ /* 0x000fca0008000000 */
.L_x_13:
[----:B---3--:R-:W3:Y:S01]  /*2840*/  LDCU UR39, c[0x0][0x390] ;  /* 0x00007200ff2777ac */ /* 0x008ee20008000800 */
[----:B01--4-:R-:W-:Y:S01]  /*2850*/  MOV R9, UR8 ;  /* 0x0000000800097c02 */ /* 0x013fe20008000f00 */
[----:B------:R-:W-:Y:S01]  /*2860*/  IMAD.MOV.U32 R10, RZ, RZ, RZ ;  /* 0x000000ffff0a7224 */ /* 0x000fe200078e00ff */
[----:B------:R-:W0:Y:S03]  /*2870*/  LDCU UR9, c[0x0][0x3a4] ;  /* 0x00007480ff0977ac */ /* 0x000e260008000800 */
[----:B------:R-:W-:Y:S01]  /*2880*/  IMAD R9, R9, UR12, R28 ;  /* 0x0000000c09097c24 */ /* 0x000fe2000f8e021c */
[----:B---3--:R-:W-:Y:S02]  /*2890*/  UIMAD UR38, UR8, UR39, URZ ;  /* 0x00000027082672a4 */ /* 0x008fe4000f8e02ff */
[----:B------:R-:W-:-:S04]  /*28a0*/  UIADD3 UR8, UPT, UPT, UR8, 0x1, URZ ;  /* 0x0000000108087890 */ /* 0x000fc8000fffe0ff */
[----:B0-----:R-:W-:Y:S01]  /*28b0*/  UISETP.NE.AND UP0, UPT, UR8, UR9, UPT ;  /* 0x000000090800728c */ /* 0x001fe2000bf05270 */
[----:B------:R-:W-:Y:S10]  /*28c0*/  BRA.U !UP2, `(.L_x_8) ;  /* 0x000000010a887547 */ /* 0x000ff4000b800000 */
[----:B------:R-:W0:Y:S01]  /*28d0*/  LDC R17, c[0x0][0x39c] ;  /* 0x0000e700ff117b82 */ /* 0x000e220000000800 */
[----:B------:R-:W-:-:S05]  /*28e0*/  UMOV UR9, URZ ;  /* 0x000000ff00097c82 */ /* 0x000fca0008000000 */
.L_x_9:
[----:B0-----:R-:W-:Y:S01]  /*28f0*/  IADD3 R8, PT, PT, R9, UR9, RZ ;  /* 0x0000000909087c10 */ /* 0x001fe2000fffe0ff */
[----:B------:R-:W-:Y:S02]  /*2900*/  UIADD3 UR14, UPT, UPT, UR38, UR9, URZ ;  /* 0x00000009260e7290 */ /* 0x000fe4000fffe0ff */
[----:B------:R-:W-:Y:S02]  /*2910*/  UIADD3 UR9, UPT, UPT, UR9, 0x8, URZ ;  /* 0x0000000809097890 */ /* 0x000fe4000fffe0ff */
[----:B0-----:R-:W-:Y:S01]  /*2920*/  IMAD R8, R8, R17, UR7 ;  /* 0x0000000708087e24 */ /* 0x001fe2000f8e0211 */
[----:B------:R-:W-:Y:S02]  /*2930*/  ULEA UR14, UR14, UR20, 0x2 ;  /* 0x000000140e0e7291 */ /* 0x000fe4000f8e10ff */
[----:B------:R-:W-:Y:S02]  /*2940*/  UISETP.NE.AND UP3, UPT, UR9, UR29, UPT ;  /* 0x0000001d0900728c */ /* 0x000fe4000bf65270 */
[----:B------:R-:W-:-:S04]  /*2950*/  LEA R8, R8, UR10, 0x2 ;  /* 0x0000000a08087c11 */ /* 0x000fc8000f8e10ff */
[C---:B------:R-:W-:Y:S02]  /*2960*/  LEA R10, R17.reuse, R8, 0x2 ;  /* 0x00000008110a7211 */ /* 0x040fe400078e10ff */
[----:B------:R-:W0:Y:S02]  /*2970*/  LDS R8, [R8] ;  /* 0x0000000008087984 */ /* 0x000e240000000800 */
[C---:B------:R-:W-:Y:S02]  /*2980*/  LEA R11, R17.reuse, R10, 0x2 ;  /* 0x0000000a110b7211 */ /* 0x040fe400078e10ff */
[----:B------:R-:W1:Y:S03]  /*2990*/  LDS R10, [R10] ;  /* 0x000000000a0a7984 */ /* 0x000e660000000800 */
[C---:B------:R-:W-:Y:S02]  /*29a0*/  IMAD R12, R17.reuse, 0x4, R11 ;  /* 0x00000004110c7824 */ /* 0x040fe400078e020b */
[----:B------:R-:W3:Y:S03]  /*29b0*/  LDS R11, [R11] ;  /* 0x000000000b0b7984 */ /* 0x000ee60000000800 */
[----:B------:R-:W-:-:S02]  /*29c0*/  LEA R13, R17, R12, 0x2 ;  /* 0x0000000c110d7211 */ /* 0x000fc400078e10ff */
[----:B------:R-:W4:Y:S02]  /*29d0*/  LDS R12, [R12] ;  /* 0x000000000c0c7984 */ /* 0x000f240000000800 */
[C---:B------:R-:W-:Y:S02]  /*29e0*/  LEA R14, R17.reuse, R13, 0x2 ;  /* 0x0000000d110e7211 */ /* 0x040fe400078e10ff */
[----:B------:R-:W5:Y:S02]  /*29f0*/  LDS R13, [R13] ;  /* 0x000000000d0d7984 */ /* 0x000f640000000800 */
[C---:B------:R-:W-:Y:S02]  /*2a00*/  LEA R15, R17.reuse, R14, 0x2 ;  /* 0x0000000e110f7211 */ /* 0x040fe400078e10ff */
[----:B------:R-:W2:Y:S03]  /*2a10*/  LDS R14, [R14] ;  /* 0x000000000e0e7984 */ /* 0x000ea60000000800 */
[----:B------:R-:W-:-:S02]  /*2a20*/  IMAD R16, R17, 0x4, R15 ;  /* 0x0000000411107824 */ /* 0x000fc400078e020f */
[----:B------:R-:W2:Y:S04]  /*2a30*/  LDS R15, [R15] ;  /* 0x000000000f0f7984 */ /* 0x000ea80000000800 */
[----:B------:R-:W2:Y:S04]  /*2a40*/  LDS R16, [R16] ;  /* 0x0000000010107984 */ /* 0x000ea80000000800 */
[----:B0-----:R0:W-:Y:S04]  /*2a50*/  STL [UR14], R8 ;  /* 0x00000008ff007987 */ /* 0x0011e8000810080e */
[----:B-1----:R0:W-:Y:S04]  /*2a60*/  STL [UR14+0x4], R10 ;  /* 0x0000040aff007987 */ /* 0x0021e8000810080e */
[----:B---3--:R0:W-:Y:S04]  /*2a70*/  STL [UR14+0x8], R11 ;  /* 0x0000080bff007987 */ /* 0x0081e8000810080e */
[----:B----4-:R0:W-:Y:S04]  /*2a80*/  STL [UR14+0xc], R12 ;  /* 0x00000c0cff007987 */ /* 0x0101e8000810080e */
[----:B-----5:R0:W-:Y:S04]  /*2a90*/  STL [UR14+0x10], R13 ;  /* 0x0000100dff007987 */ /* 0x0201e8000810080e */
[----:B--2---:R0:W-:Y:S04]  /*2aa0*/  STL [UR14+0x14], R14 ;  /* 0x0000140eff007987 */ /* 0x0041e8000810080e */
[----:B------:R0:W-:Y:S04]  /*2ab0*/  STL [UR14+0x18], R15 ;  /* 0x0000180fff007987 */ /* 0x0001e8000810080e */
[----:B------:R0:W-:Y:S01]  /*2ac0*/  STL [UR14+0x1c], R16 ;  /* 0x00001c10ff007987 */ /* 0x0001e2000810080e */
[----:B------:R-:W-:Y:S05]  /*2ad0*/  BRA.U UP3, `(.L_x_9) ;  /* 0xfffffffd03847547 */ /* 0x000fea000b83ffff */
[----:B0-----:R-:W-:-:S07]  /*2ae0*/  MOV R10, UR29 ;  /* 0x0000001d000a7c02 */ /* 0x001fce0008000f00 */
.L_x_8:
[----:B------:R-:W-:-:S09]  /*2af0*/  UISETP.NE.AND UP3, UPT, UR24, URZ, UPT ;  /* 0x000000ff1800728c */ /* 0x000fd2000bf65270 */
[----:B------:R-:W-:Y:S05]  /*2b00*/  BRA.U !UP3, `(.L_x_10) ;  /* 0x000000010bc47547 */ /* 0x000fea000b800000 */
[----:B------:R-:W-:Y:S01]  /*2b10*/  UISETP.NE.AND UP3, UPT, UR25, URZ, UPT ;  /* 0x000000ff1900728c */ /* 0x000fe2000bf65270 */
[----:B------:R-:W-:Y:S10]  /*2b20*/  BRA.U !UP1, `(.L_x_11) ;  /* 0x0000000109507547 */ /* 0x000ff4000b800000 */
[----:B------:R-:W0:Y:S01]  /*2b30*/  LDC R15, c[0x0][0x39c] ;  /* 0x0000e700ff0f7b82 */ /* 0x000e220000000800 */
[----:B------:R-:W-:Y:S02]  /*2b40*/  IADD3 R8, PT, PT, R9, R10, RZ ;  /* 0x0000000a09087210 */ /* 0x000fe40007ffe0ff */
[----:B------:R-:W-:-:S04]  /*2b50*/  IADD3 R12, PT, PT, R10, UR38, RZ ;  /* 0x000000260a0c7c10 */ /* 0x000fc8000fffe0ff */
[----:B------:R-:W-:Y:S01]  /*2b60*/  LEA R12, R12, UR20, 0x2 ;  /* 0x000000140c0c7c11 */ /* 0x000fe2000f8e10ff */
[----:B0-----:R-:W-:-:S05]  /*2b70*/  IMAD R8, R8, R15, UR7 ;  /* 0x0000000708087e24 */ /* 0x001fca000f8e020f */
[----:B------:R-:W-:Y:S02]  /*2b80*/  LEA R11, R8, UR10, 0x2 ;  /* 0x0000000a080b7c11 */ /* 0x000fe4000f8e10ff */
[----:B------:R-:W-:Y:S02]  /*2b90*/  IADD3 R8, PT, PT, R10, UR38, RZ ;  /* 0x000000260a087c10 */ /* 0x000fe4000fffe0ff */
[C---:B------:R-:W-:Y:S02]  /*2ba0*/  LEA R13, R15.reuse, R11, 0x2 ;  /* 0x0000000b0f0d7211 */ /* 0x040fe400078e10ff */
[----:B------:R-:W0:Y:S01]  /*2bb0*/  LDS R11, [R11] ;  /* 0x000000000b0b7984 */ /* 0x000e220000000800 */
[----:B------:R-:W-:Y:S01]  /*2bc0*/  IMAD.U32 R8, R8, 0x4, R1 ;  /* 0x0000000408087824 */ /* 0x000fe200078e0001 */
[----:B------:R-:W-:Y:S01]  /*2bd0*/  IADD3 R10, PT, PT, R10, 0x4, RZ ;  /* 0x000000040a0a7810 */ /* 0x000fe20007ffe0ff */
[C---:B------:R-:W-:Y:S02]  /*2be0*/  IMAD R14, R15.reuse, 0x4, R13 ;  /* 0x000000040f0e7824 */ /* 0x040fe400078e020d */
[----:B------:R-:W1:Y:S03]  /*2bf0*/  LDS R13, [R13] ;  /* 0x000000000d0d7984 */ /* 0x000e660000000800 */
[----:B------:R-:W-:-:S02]  /*2c00*/  LEA R15, R15, R14, 0x2 ;  /* 0x0000000e0f0f7211 */ /* 0x000fc400078e10ff */
[----:B------:R-:W3:Y:S04]  /*2c10*/  LDS R14, [R14] ;  /* 0x000000000e0e7984 */ /* 0x000ee80000000800 */
[----:B------:R-:W4:Y:S04]  /*2c20*/  LDS R15, [R15] ;  /* 0x000000000f0f7984 */ /* 0x000f280000000800 */
[----:B0-----:R0:W-:Y:S04]  /*2c30*/  STL [R12], R11 ;  /* 0x0000000b0c007387 */ /* 0x0011e80000100800 */
[----:B-1----:R0:W-:Y:S04]  /*2c40*/  STL [R8+0x404], R13 ;  /* 0x0004040d08007387 */ /* 0x0021e80000100800 */
[----:B---3--:R0:W-:Y:S04]  /*2c50*/  STL [R8+0x408], R14 ;  /* 0x0004080e08007387 */ /* 0x0081e80000100800 */
[----:B----4-:R0:W-:Y:S02]  /*2c60*/  STL [R8+0x40c], R15 ;  /* 0x00040c0f08007387 */ /* 0x0101e40000100800 */
.L_x_11:
[----:B------:R-:W-:Y:S05]  /*2c70*/  BRA.U !UP3, `(.L_x_10) ;  /* 0x000000010b687547 */ /* 0x000fea000b800000 */
[----:B------:R-:W-:Y:S02]  /*2c80*/  UISETP.NE.AND UP3, UPT, UR25, 0x1, UPT ;  /* 0x000000011900788c */ /* 0x000fe4000bf65270 */
[----:B------:R-:W-:-:S07]  /*2c90*/  ULOP3.LUT UP4, URZ, UR39, 0x1, URZ, 0xc0, !UPT ;  /* 0x0000000127ff7892 */ /* 0x000fce000f88c0ff */
[----:B------:R-:W-:Y:S05]  /*2ca0*/  BRA.U !UP3, `(.L_x_12) ;  /* 0x000000010b387547 */ /* 0x000fea000b800000 */
[----:B0-----:R-:W0:Y:S01]  /*2cb0*/  LDC R11, c[0x0][0x39c] ;  /* 0x0000e700ff0b7b82 */ /* 0x001e220000000800 */
[----:B------:R-:W-:-:S05]  /*2cc0*/  IADD3 R8, PT, PT, R9, R10, RZ ;  /* 0x0000000a09087210 */ /* 0x000fca0007ffe0ff */
[----:B0-----:R-:W-:-:S05]  /*2cd0*/  IMAD R8, R8, R11, UR7 ;  /* 0x0000000708087e24 */ /* 0x001fca000f8e020b */
[----:B------:R-:W-:Y:S02]  /*2ce0*/  LEA R12, R8, UR10, 0x2 ;  /* 0x0000000a080c7c11 */ /* 0x000fe4000f8e10ff */
[C---:B------:R-:W-:Y:S02]  /*2cf0*/  IADD3 R8, PT, PT, R10.reuse, UR38, RZ ;  /* 0x000000260a087c10 */ /* 0x040fe4000fffe0ff */
[----:B------:R-:W-:Y:S01]  /*2d00*/  LEA R13, R11, R12, 0x2 ;  /* 0x0000000c0b0d7211 */ /* 0x000fe200078e10ff */
[----:B------:R-:W-:Y:S01]  /*2d10*/  VIADD R11, R10, UR38 ;  /* 0x000000260a0b7c36 */ /* 0x000fe20008000000 */
[----:B------:R-:W0:Y:S01]  /*2d20*/  LDS R12, [R12] ;  /* 0x000000000c0c7984 */ /* 0x000e220000000800 */
[----:B------:R-:W-:Y:S02]  /*2d30*/  LEA R8, R8, R1, 0x2 ;  /* 0x0000000108087211 */ /* 0x000fe400078e10ff */
[----:B------:R-:W-:Y:S01]  /*2d40*/  IADD3 R10, PT, PT, R10, 0x2, RZ ;  /* 0x000000020a0a7810 */ /* 0x000fe20007ffe0ff */
[----:B------:R-:W1:Y:S01]  /*2d50*/  LDS R13, [R13] ;  /* 0x000000000d0d7984 */ /* 0x000e620000000800 */
[----:B------:R-:W-:-:S05]  /*2d60*/  LEA R11, R11, UR20, 0x2 ;  /* 0x000000140b0b7c11 */ /* 0x000fca000f8e10ff */
[----:B0-----:R3:W-:Y:S04]  /*2d70*/  STL [R11], R12 ;  /* 0x0000000c0b007387 */ /* 0x0017e80000100800 */
[----:B-1----:R3:W-:Y:S02]  /*2d80*/  STL [R8+0x404], R13 ;  /* 0x0004040d08007387 */ /* 0x0027e40000100800 */
.L_x_12:
[----:B------:R-:W-:Y:S05]  /*2d90*/  BRA.U !UP4, `(.L_x_10) ;  /* 0x000000010c207547 */ /* 0x000fea000b800000 */
[----:B0--3--:R-:W0:Y:S01]  /*2da0*/  LDC R8, c[0x0][0x39c] ;  /* 0x0000e700ff087b82 */ /* 0x009e220000000800 */
[----:B------:R-:W-:Y:S01]  /*2db0*/  IMAD.IADD R9, R9, 0x1, R10 ;  /* 0x0000000109097824 */ /* 0x000fe200078e020a */
[----:B------:R-:W-:-:S04]  /*2dc0*/  IADD3 R10, PT, PT, R10, UR38, RZ ;  /* 0x000000260a0a7c10 */ /* 0x000fc8000fffe0ff */
[----:B------:R-:W-:Y:S01]  /*2dd0*/  LEA R10, R10, UR20, 0x2 ;  /* 0x000000140a0a7c11 */ /* 0x000fe2000f8e10ff */
[----:B0-----:R-:W-:-:S05]  /*2de0*/  IMAD R9, R9, R8, UR7 ;  /* 0x0000000709097e24 */ /* 0x001fca000f8e0208 */
[----:B------:R-:W-:-:S06]  /*2df0*/  LEA R9, R9, UR10, 0x2 ;  /* 0x0000000a09097c11 */ /* 0x000fcc000f8e10ff */
[----:B------:R-:W0:Y:S04]  /*2e00*/  LDS R9, [R9] ;  /* 0x0000000009097984 */ /* 0x000e280000000800 */
[----:B0-----:R1:W-:Y:S02]  /*2e10*/  STL [R10], R9 ;  /* 0x000000090a007387 */ /* 0x0013e40000100800 */
.L_x_10:
[----:B------:R-:W-:Y:S05]  /*2e20*/  BRA.U UP0, `(.L_x_13) ;  /* 0xfffffff900847547 */ /* 0x000fea000b83ffff */
.L_x_7:
[----:B------:R-:W5:Y:S01]  /*2e30*/  LDCU UR9, c[0x0][0x38c] ;  /* 0x00007180ff0977ac */ /* 0x000f620008000800 */
[----:B------:R-:W0:Y:S01]  /*2e40*/  LDCU UR8, c[0x0][0x3a0] ;  /* 0x00007400ff0877ac */ /* 0x000e220008000800 */
[----:B-----5:R-:W-:-:S04]  /*2e50*/  UISETP.GE.AND UP0, UPT, UR9, 0x1, UPT ;  /* 0x000000010900788c */ /* 0x020fc8000bf06270 */
[----:B0-----:R-:W-:-:S09]  /*2e60*/  UISETP.LE.OR UP0, UPT, UR8, URZ, !UP0 ;  /* 0x000000ff0800728c */ /* 0x001fd2000c703670 */
[----:B------:R-:W-:Y:S05]  /*2e70*/  BRA.U UP0, `(.L_x_14) ;  /* 0x00000005003c7547 */ /* 0x000fea000b800000 */
[----:B-1-34-:R-:W0:Y:S01]  /*2e80*/  LDC R8, c[0x0][0x398] ;  /* 0x0000e600ff087b82 */ /* 0x01ae220000000800 */
[----:B------:R-:W-:Y:S01]  /*2e90*/  UMOV UR8, URZ ;  /* 0x000000ff00087c82 */ /* 0x000fe20008000000 */
[----:B0-----:R-:W-:-:S07]  /*2ea0*/  IMAD R9, R8, UR7, R27 ;  /* 0x0000000708097c24 */ /* 0x001fce000f8e021b */
.L_x_20:
[----:B0-----:R-:W0:Y:S01]  /*2eb0*/  LDCU UR14, c[0x0][0x38c] ;  /* 0x00007180ff0e77ac */ /* 0x001e220008000800 */
[----:B-1----:R-:W-:Y:S02]  /*2ec0*/  IMAD R10, R0, UR8, R9 ;  /* 0x00000008000a7c24 */ /* 0x002fe4000f8e0209 */
[----:B------:R-:W-:Y:S01]  /*2ed0*/  HFMA2 R11, -RZ, RZ, 0, 0 ;  /* 0x00000000ff0b7431 */ /* 0x000fe200000001ff */
[----:B------:R-:W1:Y:S01]  /*2ee0*/  LDCU UR38, c[0x0][0x3a0] ;  /* 0x00007400ff2677ac */ /* 0x000e620008000800 */
[----:B0-----:R-:W-:Y:S02]  /*2ef0*/  UISETP.GE.U32.AND UP3, UPT, UR14, 0x8, UPT ;  /* 0x000000080e00788c */ /* 0x001fe4000bf66070 */
[----:B------:R-:W-:Y:S02]  /*2f00*/  UIMAD UR9, UR8, UR14, URZ ;  /* 0x0000000e080972a4 */ /* 0x000fe4000f8e02ff */
[----:B------:R-:W-:-:S04]  /*2f10*/  UIADD3 UR8, UPT, UPT, UR8, 0x1, URZ ;  /* 0x0000000108087890 */ /* 0x000fc8000fffe0ff */
[----:B-1----:R-:W-:Y:S01]  /*2f20*/  UISETP.NE.AND UP0, UPT, UR8, UR38, UPT ;  /* 0x000000260800728c */ /* 0x002fe2000bf05270 */
[----:B------:R-:W-:Y:S10]  /*2f30*/  BRA.U !UP3, `(.L_x_15) ;  /* 0x000000010b647547 */ /* 0x000ff4000b800000 */
[----:B------:R-:W-:-:S07]  /*2f40*/  MOV R11, RZ ;  /* 0x000000ff000b7202 */ /* 0x000fce0000000f00 */
.L_x_16:
[----:B------:R-:W-:Y:S01]  /*2f50*/  IMAD.IADD R8, R10, 0x1, R11 ;  /* 0x000000010a087824 */ /* 0x000fe200078e020b */
[C---:B------:R-:W-:Y:S02]  /*2f60*/  IADD3 R14, PT, PT, R11.reuse, UR9, RZ ;  /* 0x000000090b0e7c10 */ /* 0x040fe4000fffe0ff */
[----:B------:R-:W-:Y:S02]  /*2f70*/  IADD3 R11, PT, PT, R11, 0x8, RZ ;  /* 0x000000080b0b7810 */ /* 0x000fe40007ffe0ff */
[----:B------:R-:W-:Y:S02]  /*2f80*/  LEA R8, R8, UR13, 0x2 ;  /* 0x0000000d08087c11 */ /* 0x000fe4000f8e10ff */
[----:B0-----:R-:W-:Y:S02]  /*2f90*/  LEA R13, R14, R7, 0x2 ;  /* 0x000000070e0d7211 */ /* 0x001fe400078e10ff */
[----:B------:R-:W-:Y:S01]  /*2fa0*/  ISETP.NE.AND P1, PT, R11, UR28, PT ;  /* 0x0000001c0b007c0c */ /* 0x000fe2000bf25270 */
[----:B------:R-:W0:Y:S04]  /*2fb0*/  LDS R12, [R8] ;  /* 0x00000000080c7984 */ /* 0x000e280000000800 */
[----:B------:R-:W1:Y:S04]  /*2fc0*/  LDS R16, [R8+0x4] ;  /* 0x0000040008107984 */ /* 0x000e680000000800 */
[----:B------:R-:W3:Y:S04]  /*2fd0*/  LDS R18, [R8+0x8] ;  /* 0x0000080008127984 */ /* 0x000ee80000000800 */
[----:B------:R-:W4:Y:S04]  /*2fe0*/  LDS R20, [R8+0xc] ;  /* 0x00000c0008147984 */ /* 0x000f280000000800 */
[----:B------:R-:W5:Y:S04]  /*2ff0*/  LDS R22, [R8+0x10] ;  /* 0x0000100008167984 */ /* 0x000f680000000800 */
[----:B------:R-:W2:Y:S04]  /*3000*/  LDS R30, [R8+0x14] ;  /* 0x00001400081e7984 */ /* 0x000ea80000000800 */
[----:B------:R-:W2:Y:S04]  /*3010*/  LDS R32, [R8+0x18] ;  /* 0x0000180008207984 */ /* 0x000ea80000000800 */
[----:B------:R-:W2:Y:S04]  /*3020*/  LDS R34, [R8+0x1c] ;  /* 0x00001c0008227984 */ /* 0x000ea80000000800 */
[----:B0-----:R0:W-:Y:S04]  /*3030*/  STL [R13], R12 ;  /* 0x0000000c0d007387 */ /* 0x0011e80000100800 */
[----:B-1----:R0:W-:Y:S04]  /*3040*/  STL [R13+0x4], R16 ;  /* 0x000004100d007387 */ /* 0x0021e80000100800 */
[----:B---3--:R0:W-:Y:S04]  /*3050*/  STL [R13+0x8], R18 ;  /* 0x000008120d007387 */ /* 0x0081e80000100800 */
[----:B----4-:R0:W-:Y:S04]  /*3060*/  STL [R13+0xc], R20 ;  /* 0x00000c140d007387 */ /* 0x0101e80000100800 */
[----:B-----5:R0:W-:Y:S04]  /*3070*/  STL [R13+0x10], R22 ;  /* 0x000010160d007387 */ /* 0x0201e80000100800 */
[----:B--2---:R0:W-:Y:S04]  /*3080*/  STL [R13+0x14], R30 ;  /* 0x0000141e0d007387 */ /* 0x0041e80000100800 */
[----:B------:R0:W-:Y:S04]  /*3090*/  STL [R13+0x18], R32 ;  /* 0x000018200d007387 */ /* 0x0001e80000100800 */
[----:B------:R0:W-:Y:S01]  /*30a0*/  STL [R13+0x1c], R34 ;  /* 0x00001c220d007387 */ /* 0x0001e20000100800 */
[----:B------:R-:W-:Y:S05]  /*30b0*/  @P1 BRA `(.L_x_16) ;  /* 0xfffffffc00a41947 */ /* 0x000fea000383ffff */
[----:B------:R-:W-:-:S07]  /*30c0*/  IMAD.U32 R11, RZ, RZ, UR28 ;  /* 0x0000001cff0b7e24 */ /* 0x000fce000f8e00ff */
.L_x_15:
[----:B------:R-:W-:-:S09]  /*30d0*/  UISETP.NE.AND UP3, UPT, UR26, URZ, UPT ;  /* 0x000000ff1a00728c */ /* 0x000fd2000bf65270 */
[----:B------:R-:W-:Y:S05]  /*30e0*/  BRA.U !UP3, `(.L_x_17) ;  /* 0x000000010b9c7547 */ /* 0x000fea000b800000 */
[----:B------:R-:W-:Y:S02]  /*30f0*/  UISETP.GE.U32.AND UP3, UPT, UR35, 0x3, UPT ;  /* 0x000000032300788c */ /* 0x000fe4000bf66070 */
[----:B------:R-:W-:-:S07]  /*3100*/  UISETP.NE.AND UP4, UPT, UR27, URZ, UPT ;  /* 0x000000ff1b00728c */ /* 0x000fce000bf85270 */
[----:B------:R-:W-:Y:S05]  /*3110*/  BRA.U !UP3, `(.L_x_18) ;  /* 0x000000010b3c7547 */ /* 0x000fea000b800000 */
[----:B------:R-:W-:Y:S02]  /*3120*/  IADD3 R8, PT, PT, R10, R11, RZ ;  /* 0x0000000b0a087210 */ /* 0x000fe40007ffe0ff */
[C---:B------:R-:W-:Y:S02]  /*3130*/  IADD3 R14, PT, PT, R11.reuse, UR9, RZ ;  /* 0x000000090b0e7c10 */ /* 0x040fe4000fffe0ff */
[----:B0-----:R-:W-:Y:S02]  /*3140*/  LEA R12, R8, UR13, 0x2 ;  /* 0x0000000d080c7c11 */ /* 0x001fe4000f8e10ff */
[C---:B------:R-:W-:Y:S01]  /*3150*/  IADD3 R8, PT, PT, R11.reuse, UR9, RZ ;  /* 0x000000090b087c10 */ /* 0x040fe2000fffe0ff */
[----:B------:R-:W-:Y:S01]  /*3160*/  IMAD R14, R14, 0x4, R7 ;  /* 0x000000040e0e7824 */ /* 0x000fe200078e0207 */
[----:B------:R-:W-:Y:S01]  /*3170*/  IADD3 R11, PT, PT, R11, 0x4, RZ ;  /* 0x000000040b0b7810 */ /* 0x000fe20007ffe0ff */
[----:B------:R-:W0:Y:S01]  /*3180*/  LDS R13, [R12] ;  /* 0x000000000c0d7984 */ /* 0x000e220000000800 */
[----:B------:R-:W-:-:S03]  /*3190*/  LEA R8, R8, R1, 0x2 ;  /* 0x0000000108087211 */ /* 0x000fc600078e10ff */
[----:B------:R-:W1:Y:S04]  /*31a0*/  LDS R15, [R12+0x4] ;  /* 0x000004000c0f7984 */ /* 0x000e680000000800 */
[----:B------:R-:W3:Y:S04]  /*31b0*/  LDS R16, [R12+0x8] ;  /* 0x000008000c107984 */ /* 0x000ee80000000800 */
[----:B------:R-:W4:Y:S04]  /*31c0*/  LDS R17, [R12+0xc] ;  /* 0x00000c000c117984 */ /* 0x000f280000000800 */
[----:B0-----:R0:W-:Y:S04]  /*31d0*/  STL [R14], R13 ;  /* 0x0000000d0e007387 */ /* 0x0011e80000100800 */
[----:B-1----:R0:W-:Y:S04]  /*31e0*/  STL [R8+0x444], R15 ;  /* 0x0004440f08007387 */ /* 0x0021e80000100800 */
[----:B---3--:R0:W-:Y:S04]  /*31f0*/  STL [R8+0x448], R16 ;  /* 0x0004481008007387 */ /* 0x0081e80000100800 */
[----:B----4-:R0:W-:Y:S02]  /*3200*/  STL [R8+0x44c], R17 ;  /* 0x00044c1108007387 */ /* 0x0101e40000100800 */
.L_x_18:
[----:B------:R-:W-:Y:S05]  /*3210*/  BRA.U !UP4, `(.L_x_17) ;  /* 0x000000010c507547 */ /* 0x000fea000b800000 */
[----:B------:R-:W-:Y:S01]  /*3220*/  UISETP.NE.AND UP3, UPT, UR34, URZ, UPT ;  /* 0x000000ff2200728c */ /* 0x000fe2000bf65270 */
[----:B------:R-:W-:-:S08]  /*3230*/  ISETP.NE.AND P1, PT, RZ, UR30, PT ;  /* 0x0000001eff007c0c */ /* 0x000fd0000bf25270 */
[----:B------:R-:W-:Y:S05]  /*3240*/  BRA.U !UP3, `(.L_x_19) ;  /* 0x000000010b2c7547 */ /* 0x000fea000b800000 */
[----:B0-----:R-:W-:Y:S01]  /*3250*/  IADD3 R8, PT, PT, R10, R11, RZ ;  /* 0x0000000b0a087210 */ /* 0x001fe20007ffe0ff */
[----:B------:R-:W-:-:S03]  /*3260*/  VIADD R14, R11, UR9 ;  /* 0x000000090b0e7c36 */ /* 0x000fc60008000000 */
[----:B------:R-:W-:Y:S02]  /*3270*/  LEA R12, R8, UR13, 0x2 ;  /* 0x0000000d080c7c11 */ /* 0x000fe4000f8e10ff */
[C---:B------:R-:W-:Y:S01]  /*3280*/  IADD3 R8, PT, PT, R11.reuse, UR9, RZ ;  /* 0x000000090b087c10 */ /* 0x040fe2000fffe0ff */
[----:B------:R-:W-:Y:S01]  /*3290*/  VIADD R11, R11, 0x2 ;  /* 0x000000020b0b7836 */ /* 0x000fe20000000000 */
[----:B------:R-:W-:Y:S01]  /*32a0*/  LEA R14, R14, R7, 0x2 ;  /* 0x000000070e0e7211 */ /* 0x000fe200078e10ff */
[----:B------:R-:W0:Y:S01]  /*32b0*/  LDS R13, [R12] ;  /* 0x000000000c0d7984 */ /* 0x000e220000000800 */
[----:B------:R-:W-:-:S03]  /*32c0*/  LEA R8, R8, R1, 0x2 ;  /* 0x0000000108087211 */ /* 0x000fc600078e10ff */
[----:B------:R-:W1:Y:S04]  /*32d0*/  LDS R15, [R12+0x4] ;  /* 0x000004000c0f7984 */ /* 0x000e680000000800 */
[----:B0-----:R3:W-:Y:S04]  /*32e0*/  STL [R14], R13 ;  /* 0x0000000d0e007387 */ /* 0x0017e80000100800 */
[----:B-1----:R3:W-:Y:S02]  /*32f0*/  STL [R8+0x444], R15 ;  /* 0x0004440f08007387 */ /* 0x0027e40000100800 */
.L_x_19:
[----:B------:R-:W-:Y:S02]  /*3300*/  @P1 IADD3 R10, PT, PT, R10, R11, RZ ;  /* 0x0000000b0a0a1210 */ /* 0x000fe40007ffe0ff */
[----:B0--3--:R-:W-:Y:S02]  /*3310*/  @P1 IADD3 R8, PT, PT, R11, UR9, RZ ;  /* 0x000000090b081c10 */ /* 0x009fe4000fffe0ff */
[----:B------:R-:W-:Y:S02]  /*3320*/  @P1 LEA R10, R10, UR13, 0x2 ;  /* 0x0000000d0a0a1c11 */ /* 0x000fe4000f8e10ff */
[----:B------:R-:W-:-:S04]  /*3330*/  @P1 LEA R11, R8, R7, 0x2 ;  /* 0x00000007080b1211 */ /* 0x000fc800078e10ff */
[----:B------:R-:W0:Y:S04]  /*3340*/  @P1 LDS R10, [R10] ;  /* 0x000000000a0a1984 */ /* 0x000e280000000800 */
[----:B0-----:R1:W-:Y:S02]  /*3350*/  @P1 STL [R11], R10 ;  /* 0x0000000a0b001387 */ /* 0x0013e40000100800 */
.L_x_17:
[----:B------:R-:W-:Y:S05]  /*3360*/  BRA.U UP0, `(.L_x_20) ;  /* 0xfffffff900d07547 */ /* 0x000fea000b83ffff */
.L_x_14:
[----:B------:R-:W-:Y:S05]  /*3370*/  @!P0 BRA `(.L_x_21) ;  /* 0x0000000400fc8947 */ /* 0x000fea0003800000 */
[----:B------:R-:W-:-:S05]  /*3380*/  UMOV UR8, URZ ;  /* 0x000000ff00087c82 */ /* 0x000fca0008000000 */
.L_x_27:
[----:B------:R-:W-:Y:S02]  /*3390*/  UISETP.GE.U32.AND UP0, UPT, UR21, 0x10, UPT ;  /* 0x000000101500788c */ /* 0x000fe4000bf06070 */
[----:B------:R-:W-:Y:S02]  /*33a0*/  ULEA UR9, UR8, UR20, 0x2 ;  /* 0x0000001408097291 */ /* 0x000fe4000f8e10ff */
[----:B------:R-:W-:Y:S02]  /*33b0*/  UIMAD UR14, UR8, 0x40, UR4 ;  /* 0x00000040080e78a4 */ /* 0x000fe4000f8e0204 */
[----:B------:R-:W-:-:S05]  /*33c0*/  UIADD3 UR8, UPT, UPT, UR8, 0x1, URZ ;  /* 0x0000000108087890 */ /* 0x000fca000fffe0ff */
[----:B-1---5:R-:W5:Y:S01]  /*33d0*/  LDL R29, [UR9] ;  /* 0x00000009ff1d7983 */ /* 0x022f620008100800 */
[----:B------:R-:W-:Y:S01]  /*33e0*/  ISETP.NE.AND P1, PT, R26, UR8, PT ;  /* 0x000000081a007c0c */ /* 0x000fe2000bf25270 */
[----:B------:R-:W-:Y:S01]  /*33f0*/  UMOV UR9, URZ ;  /* 0x000000ff00097c82 */ /* 0x000fe20008000000 */
[----:B0-----:R-:W-:Y:S11]  /*3400*/  BRA.U !UP0, `(.L_x_22) ;  /* 0x00000001088c7547 */ /* 0x001ff6000b800000 */
[----:B------:R-:W-:-:S05]  /*3410*/  UMOV UR9, URZ ;  /* 0x000000ff00097c82 */ /* 0x000fca0008000000 */
.L_x_23:
[----:B------:R-:W-:Y:S02]  /*3420*/  ULEA UR39, UR9, UR4, 0x2 ;  /* 0x0000000409277291 */ /* 0x000fe4000f8e10ff */
[----:B------:R-:W-:-:S07]  /*3430*/  ULEA UR38, UR9, UR14, 0x2 ;  /* 0x0000000e09267291 */ /* 0x000fce000f8e10ff */
[----:B01-34-:R-:W3:Y:S04]  /*3440*/  LDL.128 R8, [UR39+0x440] ;  /* 0x00044027ff087983 */ /* 0x01bee80008100c00 */
[----:B------:R-:W3:Y:S02]  /*3450*/  LDL.128 R12, [UR38] ;  /* 0x00000026ff0c7983 */ /* 0x000ee40008100c00 */
[C---:B---3-5:R-:W-:Y:S01]  /*3460*/  FFMA R12, R29.reuse, R8, R12 ;  /* 0x000000081d0c7223 */ /* 0x068fe2000000000c */
[C---:B------:R-:W-:Y:S01]  /*3470*/  FFMA R13, R29.reuse, R9, R13 ;  /* 0x000000091d0d7223 */ /* 0x040fe2000000000d */
[C---:B------:R-:W-:Y:S01]  /*3480*/  FFMA R14, R29.reuse, R10, R14 ;  /* 0x0000000a1d0e7223 */ /* 0x040fe2000000000e */
[C---:B------:R-:W-:Y:S02]  /*3490*/  FFMA R15, R29.reuse, R11, R15 ;  /* 0x0000000b1d0f7223 */ /* 0x040fe4000000000f */
[----:B------:R-:W3:Y:S04]  /*34a0*/  LDL.128 R8, [UR38+0x10] ;  /* 0x00001026ff087983 */ /* 0x000ee80008100c00 */
[----:B------:R0:W-:Y:S04]  /*34b0*/  STL.128 [UR38], R12 ;  /* 0x0000000cff007987 */ /* 0x0001e80008100c26 */
[----:B------:R-:W3:Y:S02]  /*34c0*/  LDL.128 R16, [UR39+0x450] ;  /* 0x00045027ff107983 */ /* 0x000ee40008100c00 */
[C---:B---3--:R-:W-:Y:S01]  /*34d0*/  FFMA R16, R29.reuse, R16, R8 ;  /* 0x000000101d107223 */ /* 0x048fe20000000008 */
[C---:B------:R-:W-:Y:S01]  /*34e0*/  FFMA R17, R29.reuse, R17, R9 ;  /* 0x000000111d117223 */ /* 0x040fe20000000009 */
[C---:B------:R-:W-:Y:S01]  /*34f0*/  FFMA R18, R29.reuse, R18, R10 ;  /* 0x000000121d127223 */ /* 0x040fe2000000000a */
[----:B------:R-:W-:-:S02]  /*3500*/  FFMA R19, R29, R19, R11 ;  /* 0x000000131d137223 */ /* 0x000fc4000000000b */
[----:B------:R-:W3:Y:S04]  /*3510*/  LDL.128 R8, [UR38+0x20] ;  /* 0x00002026ff087983 */ /* 0x000ee80008100c00 */
[----:B------:R1:W-:Y:S04]  /*3520*/  STL.128 [UR38+0x10], R16 ;  /* 0x00001010ff007987 */ /* 0x0003e80008100c26 */
[----:B------:R-:W3:Y:S02]  /*3530*/  LDL.128 R20, [UR39+0x460] ;  /* 0x00046027ff147983 */ /* 0x000ee40008100c00 */
[C---:B---3--:R-:W-:Y:S01]  /*3540*/  FFMA R20, R29.reuse, R20, R8 ;  /* 0x000000141d147223 */ /* 0x048fe20000000008 */
[C---:B------:R-:W-:Y:S01]  /*3550*/  FFMA R21, R29.reuse, R21, R9 ;  /* 0x000000151d157223 */ /* 0x040fe20000000009 */
[C---:B------:R-:W-:Y:S01]  /*3560*/  FFMA R22, R29.reuse, R22, R10 ;  /* 0x000000161d167223 */ /* 0x040fe2000000000a */
[----:B------:R-:W-:-:S02]  /*3570*/  FFMA R23, R29, R23, R11 ;  /* 0x000000171d177223 */ /* 0x000fc4000000000b */
[----:B------:R-:W3:Y:S04]  /*3580*/  LDL.128 R8, [UR38+0x30] ;  /* 0x00003026ff087983 */ /* 0x000ee80008100c00 */
[----:B------:R1:W-:Y:S04]  /*3590*/  STL.128 [UR38+0x20], R20 ;  /* 0x00002014ff007987 */ /* 0x0003e80008100c26 */
[----:B0-----:R-:W3:Y:S01]  /*35a0*/  LDL.128 R12, [UR39+0x470] ;  /* 0x00047027ff0c7983 */ /* 0x001ee20008100c00 */
[----:B------:R-:W-:-:S04]  /*35b0*/  UIADD3 UR9, UPT, UPT, UR9, 0x10, URZ ;  /* 0x0000001009097890 */ /* 0x000fc8000fffe0ff */
[----:B------:R-:W-:Y:S01]  /*35c0*/  UISETP.NE.AND UP0, UPT, UR9, UR11, UPT ;  /* 0x0000000b0900728c */ /* 0x000fe2000bf05270 */
[C---:B---3--:R-:W-:Y:S01]  /*35d0*/  FFMA R8, R29.reuse, R12, R8 ;  /* 0x0000000c1d087223 */ /* 0x048fe20000000008 */
[C---:B------:R-:W-:Y:S01]  /*35e0*/  FFMA R9, R29.reuse, R13, R9 ;  /* 0x0000000d1d097223 */ /* 0x040fe20000000009 */
[C---:B------:R-:W-:Y:S01]  /*35f0*/  FFMA R10, R29.reuse, R14, R10 ;  /* 0x0000000e1d0a7223 */ /* 0x040fe2000000000a */
[----:B------:R-:W-:-:S05]  /*3600*/  FFMA R11, R29, R15, R11 ;  /* 0x0000000f1d0b7223 */ /* 0x000fca000000000b */
[----:B------:R1:W-:Y:S01]  /*3610*/  STL.128 [UR38+0x30], R8 ;  /* 0x00003008ff007987 */ /* 0x0003e20008100c26 */
[----:B------:R-:W-:Y:S05]  /*3620*/  BRA.U UP0, `(.L_x_23) ;  /* 0xfffffffd007c7547 */ /* 0x000fea000b83ffff */
[----:B------:R-:W-:-:S05]  /*3630*/  UMOV UR9, UR11 ;  /* 0x0000000b00097c82 */ /* 0x000fca0008000000 */
.L_x_22:
[----:B------:R-:W-:-:S09]  /*3640*/  UISETP.NE.AND UP0, UPT, UR33, URZ, UPT ;  /* 0x000000ff2100728c */ /* 0x000fd2000bf05270 */
[----:B------:R-:W-:Y:S05]  /*3650*/  BRA.U !UP0, `(.L_x_24) ;  /* 0x0000000508407547 */ /* 0x000fea000b800000 */
[----:B------:R-:W-:Y:S02]  /*3660*/  UISETP.GE.U32.AND UP0, UPT, UR36, 0x7, UPT ;  /* 0x000000072400788c */ /* 0x000fe4000bf06070 */
[----:B------:R-:W-:-:S07]  /*3670*/  UISETP.NE.AND UP3, UPT, UR32, URZ, UPT ;  /* 0x000000ff2000728c */ /* 0x000fce000bf65270 */
[----:B------:R-:W-:Y:S05]  /*3680*/  BRA.U !UP0, `(.L_x_25) ;  /* 0x00000001088c7547 */ /* 0x000fea000b800000 */
[----:B------:R-:W-:Y:S02]  /*3690*/  ULEA UR39, UR9, UR4, 0x2 ;  /* 0x0000000409277291 */ /* 0x000fe4000f8e10ff */
[----:B------:R-:W-:-:S07]  /*36a0*/  ULEA UR38, UR9, UR14, 0x2 ;  /* 0x0000000e09267291 */ /* 0x000fce000f8e10ff */
[----:B01-34-:R-:W3:Y:S04]  /*36b0*/  LDL R8, [UR39+0x440] ;  /* 0x00044027ff087983 */ /* 0x01bee80008100800 */
[----:B------:R-:W3:Y:S04]  /*36c0*/  LDL R10, [UR38] ;  /* 0x00000026ff0a7983 */ /* 0x000ee80008100800 */
[----:B------:R-:W4:Y:S04]  /*36d0*/  LDL R12, [UR38+0x4] ;  /* 0x00000426ff0c7983 */ /* 0x000f280008100800 */
[----:B------:R-:W2:Y:S04]  /*36e0*/  LDL R14, [UR38+0x8] ;  /* 0x00000826ff0e7983 */ /* 0x000ea80008100800 */
[----:B------:R-:W2:Y:S01]  /*36f0*/  LDL R16, [UR38+0xc] ;  /* 0x00000c26ff107983 */ /* 0x000ea20008100800 */
[----:B---3-5:R-:W-:-:S05]  /*3700*/  FFMA R8, R29, R8, R10 ;  /* 0x000000081d087223 */ /* 0x028fca000000000a */
[----:B------:R0:W-:Y:S04]  /*3710*/  STL [UR38], R8 ;  /* 0x00000008ff007987 */ /* 0x0001e80008100826 */
[----:B------:R-:W4:Y:S02]  /*3720*/  LDL R10, [UR39+0x444] ;  /* 0x00044427ff0a7983 */ /* 0x000f240008100800 */
[----:B----4-:R-:W-:-:S05]  /*3730*/  FFMA R10, R29, R10, R12 ;  /* 0x0000000a1d0a7223 */ /* 0x010fca000000000c */
[----:B------:R1:W-:Y:S04]  /*3740*/  STL [UR38+0x4], R10 ;  /* 0x0000040aff007987 */ /* 0x0003e80008100826 */
[----:B------:R-:W2:Y:S02]  /*3750*/  LDL R12, [UR39+0x448] ;  /* 0x00044827ff0c7983 */ /* 0x000ea40008100800 */
[----:B--2---:R-:W-:-:S05]  /*3760*/  FFMA R12, R29, R12, R14 ;  /* 0x0000000c1d0c7223 */ /* 0x004fca000000000e */
[----:B------:R2:W-:Y:S04]  /*3770*/  STL [UR38+0x8], R12 ;  /* 0x0000080cff007987 */ /* 0x0005e80008100826 */
[----:B------:R-:W3:Y:S02]  /*3780*/  LDL R14, [UR39+0x44c] ;  /* 0x00044c27ff0e7983 */ /* 0x000ee40008100800 */
[C---:B---3--:R-:W-:Y:S02]  /*3790*/  FFMA R14, R29.reuse, R14, R16 ;  /* 0x0000000e1d0e7223 */ /* 0x048fe40000000010 */
[----:B------:R-:W3:Y:S04]  /*37a0*/  LDL R16, [UR38+0x10] ;  /* 0x00001026ff107983 */ /* 0x000ee80008100800 */
[----:B------:R4:W-:Y:S04]  /*37b0*/  STL [UR38+0xc], R14 ;  /* 0x00000c0eff007987 */ /* 0x0009e80008100826 */
[----:B0-----:R-:W3:Y:S02]  /*37c0*/  LDL R8, [UR39+0x450] ;  /* 0x00045027ff087983 */ /* 0x001ee40008100800 */
[----:B---3--:R-:W-:-:S02]  /*37d0*/  FFMA R8, R29, R8, R16 ;  /* 0x000000081d087223 */ /* 0x008fc40000000010 */
[----:B------:R-:W3:Y:S04]  /*37e0*/  LDL R16, [UR38+0x14] ;  /* 0x00001426ff107983 */ /* 0x000ee80008100800 */
[----:B------:R0:W-:Y:S04]  /*37f0*/  STL [UR38+0x10], R8 ;  /* 0x00001008ff007987 */ /* 0x0001e80008100826 */
[----:B-1----:R-:W3:Y:S02]  /*3800*/  LDL R10, [UR39+0x454] ;  /* 0x00045427ff0a7983 */ /* 0x002ee40008100800 */
[----:B---3--:R-:W-:-:S02]  /*3810*/  FFMA R10, R29, R10, R16 ;  /* 0x0000000a1d0a7223 */ /* 0x008fc40000000010 */
[----:B------:R-:W3:Y:S04]  /*3820*/  LDL R16, [UR38+0x18] ;  /* 0x00001826ff107983 */ /* 0x000ee80008100800 */
[----:B------:R0:W-:Y:S04]  /*3830*/  STL [UR38+0x14], R10 ;  /* 0x0000140aff007987 */ /* 0x0001e80008100826 */
[----:B--2---:R-:W3:Y:S02]  /*3840*/  LDL R12, [UR39+0x458] ;  /* 0x00045827ff0c7983 */ /* 0x004ee40008100800 */
[----:B---3--:R-:W-:-:S02]  /*3850*/  FFMA R12, R29, R12, R16 ;  /* 0x0000000c1d0c7223 */ /* 0x008fc40000000010 */
[----:B------:R-:W2:Y:S04]  /*3860*/  LDL R16, [UR38+0x1c] ;  /* 0x00001c26ff107983 */ /* 0x000ea80008100800 */
[----:B------:R0:W-:Y:S04]  /*3870*/  STL [UR38+0x18], R12 ;  /* 0x0000180cff007987 */ /* 0x0001e80008100826 */
[----:B----4-:R-:W2:Y:S01]  /*3880*/  LDL R14, [UR39+0x45c] ;  /* 0x00045c27ff0e7983 */ /* 0x010ea20008100800 */
[----:B------:R-:W-:Y:S01]  /*3890*/  UIADD3 UR9, UPT, UPT, UR9, 0x8, URZ ;  /* 0x0000000809097890 */ /* 0x000fe2000fffe0ff */
[----:B--2---:R-:W-:-:S05]  /*38a0*/  FFMA R14, R29, R14, R16 ;  /* 0x0000000e1d0e7223 */ /* 0x004fca0000000010 */
[----:B------:R0:W-:Y:S06]  /*38b0*/  STL [UR38+0x1c], R14 ;  /* 0x00001c0eff007987 */ /* 0x0001ec0008100826 */
.L_x_25:
        /* <DEDUP_REMOVED lines=19> */
[----:B------:R-:W2:Y:S01]  /*39f0*/  LDL R14, [UR38+0x44c] ;  /* 0x00044c26ff0e7983 */ /* 0x000ea20008100800 */
[----:B------:R-:W-:Y:S01]  /*3a00*/  UIADD3 UR9, UPT, UPT, UR9, 0x4, URZ ;  /* 0x0000000409097890 */ /* 0x000fe2000fffe0ff */
[----:B--2---:R-:W-:-:S05]  /*3a10*/  FFMA R14, R29, R14, R16 ;  /* 0x0000000e1d0e7223 */ /* 0x004fca0000000010 */
[----:B------:R0:W-:Y:S06]  /*3a20*/  STL [UR39+0xc], R14 ;  /* 0x00000c0eff007987 */ /* 0x0001ec0008100827 */
.L_x_26:
[----:B------:R-:W-:Y:S05]  /*3a30*/  BRA.U !UP3, `(.L_x_24) ;  /* 0x000000010b487547 */ /* 0x000fea000b800000 */
[----:B------:R-:W-:Y:S02]  /*3a40*/  ULEA UR38, UR9, UR4, 0x2 ;  /* 0x0000000409267291 */ /* 0x000fe4000f8e10ff */
[----:B------:R-:W-:-:S07]  /*3a50*/  ULEA UR9, UR9, UR14, 0x2 ;  /* 0x0000000e09097291 */ /* 0x000fce000f8e10ff */
[----:B01-34-:R-:W3:Y:S04]  /*3a60*/  LDL R8, [UR38+0x440] ;  /* 0x00044026ff087983 */ /* 0x01bee80008100800 */
[----:B------:R-:W3:Y:S01]  /*3a70*/  LDL R10, [UR9] ;  /* 0x00000009ff0a7983 */ /* 0x000ee20008100800 */
[----:B------:R-:W-:Y:S01]  /*3a80*/  UISETP.NE.AND UP0, UPT, UR31, 0x1, UPT ;  /* 0x000000011f00788c */ /* 0x000fe2000bf05270 */
[----:B---3-5:R-:W-:-:S05]  /*3a90*/  FFMA R8, R29, R8, R10 ;  /* 0x000000081d087223 */ /* 0x028fca000000000a */
[----:B------:R0:W-:Y:S03]  /*3aa0*/  STL [UR9], R8 ;  /* 0x00000008ff007987 */ /* 0x0001e60008100809 */
[----:B------:R-:W-:Y:S05]  /*3ab0*/  BRA.U !UP0, `(.L_x_24) ;  /* 0x0000000108287547 */ /* 0x000fea000b800000 */
[----:B0-----:R-:W3:Y:S04]  /*3ac0*/  LDL R8, [UR38+0x444] ;  /* 0x00044426ff087983 */ /* 0x001ee80008100800 */
[----:B------:R-:W3:Y:S01]  /*3ad0*/  LDL R10, [UR9+0x4] ;  /* 0x00000409ff0a7983 */ /* 0x000ee20008100800 */
[----:B------:R-:W-:Y:S01]  /*3ae0*/  UISETP.NE.AND UP0, UPT, UR31, 0x2, UPT ;  /* 0x000000021f00788c */ /* 0x000fe2000bf05270 */
[----:B---3--:R-:W-:-:S05]  /*3af0*/  FFMA R8, R29, R8, R10 ;  /* 0x000000081d087223 */ /* 0x008fca000000000a */
[----:B------:R0:W-:Y:S03]  /*3b00*/  STL [UR9+0x4], R8 ;  /* 0x00000408ff007987 */ /* 0x0001e60008100809 */
[----:B------:R-:W-:Y:S05]  /*3b10*/  BRA.U !UP0, `(.L_x_24) ;  /* 0x0000000108107547 */ /* 0x000fea000b800000 */
[----:B0-----:R-:W3:Y:S04]  /*3b20*/  LDL R8, [UR38+0x448] ;  /* 0x00044826ff087983 */ /* 0x001ee80008100800 */
[----:B------:R-:W3:Y:S02]  /*3b30*/  LDL R10, [UR9+0x8] ;  /* 0x00000809ff0a7983 */ /* 0x000ee40008100800 */
[----:B---3--:R-:W-:-:S05]  /*3b40*/  FFMA R8, R29, R8, R10 ;  /* 0x000000081d087223 */ /* 0x008fca000000000a */
[----:B------:R0:W-:Y:S02]  /*3b50*/  STL [UR9+0x8], R8 ;  /* 0x00000808ff007987 */ /* 0x0001e40008100809 */
.L_x_24:
[----:B------:R-:W-:Y:S05]  /*3b60*/  @P1 BRA `(.L_x_27) ;  /* 0xfffffff800081947 */ /* 0x000fea000383ffff */
.L_x_21:
[----:B------:R-:W1:Y:S01]  /*3b70*/  LDCU UR8, c[0x0][0x39c] ;  /* 0x00007380ff0877ac */ /* 0x000e620008000800 */
[----:B------:R-:W-:-:S04]  /*3b80*/  UIADD3 UR7, UPT, UPT, UR7, 0x1, URZ ;  /* 0x0000000107077890 */ /* 0x000fc8000fffe0ff */
[----:B-1----:R-:W-:-:S09]  /*3b90*/  UISETP.NE.AND UP0, UPT, UR7, UR8, UPT ;  /* 0x000000080700728c */ /* 0x002fd2000bf05270 */
[----:B------:R-:W-:Y:S05]  /*3ba0*/  BRA.U !UP0, `(.L_x_5) ;  /* 0x0000001508847547 */ /* 0x000fea000b800000 */
[----:B------:R-:W-:Y:S05]  /*3bb0*/  BRA `(.L_x_28) ;  /* 0xffffffec00107947 */ /* 0x000fea000383ffff */
.L_x_6:
[----:B------:R-:W3:Y:S02]  /*3bc0*/  LDCU UR7, c[0x0][0x3a0] ;  /* 0x00007400ff0777ac */ /* 0x000ee40008000800 */
[----:B---3--:R-:W-:-:S09]  /*3bd0*/  UISETP.GE.AND UP0, UPT, UR7, 0x1, UPT ;  /* 0x000000010700788c */ /* 0x008fd2000bf06270 */
[----:B------:R-:W-:Y:S05]  /*3be0*/  BRA.U !UP0, `(.L_x_29) ;  /* 0x0000000d08607547 */ /* 0x000fea000b800000 */
[----:B------:R-:W-:-:S05]  /*3bf0*/  UMOV UR7, URZ ;  /* 0x000000ff00077c82 */ /* 0x000fca0008000000 */
.L_x_44:
[----:B---3--:R-:W3:Y:S02]  /*3c00*/  LDCU UR8, c[0x0][0x38c] ;  /* 0x00007180ff0877ac */ /* 0x008ee40008000800 */
[----:B---3--:R-:W-:-:S09]  /*3c10*/  UISETP.GE.AND UP0, UPT, UR8, 0x1, UPT ;  /* 0x000000010800788c */ /* 0x008fd2000bf06270 */
[----:B0----5:R-:W-:Y:S05]  /*3c20*/  BRA.U !UP0, `(.L_x_30) ;  /* 0x00000005083c7547 */ /* 0x021fea000b800000 */
[----:B01--4-:R-:W0:Y:S01]  /*3c30*/  LDC R8, c[0x0][0x398] ;  /* 0x0000e600ff087b82 */ /* 0x013e220000000800 */
[----:B------:R-:W-:Y:S01]  /*3c40*/  UMOV UR8, URZ ;  /* 0x000000ff00087c82 */ /* 0x000fe20008000000 */
[----:B0-----:R-:W-:-:S07]  /*3c50*/  IMAD R9, R8, UR7, R27 ;  /* 0x0000000708097c24 */ /* 0x001fce000f8e021b */
.L_x_36:
[----:B0-----:R-:W0:Y:S01]  /*3c60*/  LDCU UR14, c[0x0][0x38c] ;  /* 0x00007180ff0e77ac */ /* 0x001e220008000800 */
[----:B-1----:R-:W-:Y:S02]  /*3c70*/  IMAD R10, R0, UR8, R9 ;  /* 0x00000008000a7c24 */ /* 0x002fe4000f8e0209 */
[----:B------:R-:W-:Y:S01]  /*3c80*/  IMAD.MOV.U32 R11, RZ, RZ, RZ ;  /* 0x000000ffff0b7224 */ /* 0x000fe200078e00ff */
[----:B------:R-:W1:Y:S01]  /*3c90*/  LDCU UR38, c[0x0][0x3a0] ;  /* 0x00007400ff2677ac */ /* 0x000e620008000800 */
[----:B0-----:R-:W-:Y:S02]  /*3ca0*/  UISETP.GE.U32.AND UP3, UPT, UR14, 0x8, UPT ;  /* 0x000000080e00788c */ /* 0x001fe4000bf66070 */
[----:B------:R-:W-:Y:S02]  /*3cb0*/  UIMAD UR9, UR8, UR14, URZ ;  /* 0x0000000e080972a4 */ /* 0x000fe4000f8e02ff */
[----:B------:R-:W-:-:S04]  /*3cc0*/  UIADD3 UR8, UPT, UPT, UR8, 0x1, URZ ;  /* 0x0000000108087890 */ /* 0x000fc8000fffe0ff */
[----:B-1----:R-:W-:Y:S01]  /*3cd0*/  UISETP.NE.AND UP0, UPT, UR8, UR38, UPT ;  /* 0x000000260800728c */ /* 0x002fe2000bf05270 */
[----:B------:R-:W-:Y:S10]  /*3ce0*/  BRA.U !UP3, `(.L_x_31) ;  /* 0x000000010b647547 */ /* 0x000ff4000b800000 */
[----:B------:R-:W-:-:S07]  /*3cf0*/  HFMA2 R11, -RZ, RZ, 0, 0 ;  /* 0x00000000ff0b7431 */ /* 0x000fce00000001ff */
.L_x_32:
[----:B------:R-:W-:Y:S02]  /*3d00*/  IADD3 R8, PT, PT, R10, R11, RZ ;  /* 0x0000000b0a087210 */ /* 0x000fe40007ffe0ff */
[C---:B------:R-:W-:Y:S02]  /*3d10*/  IADD3 R14, PT, PT, R11.reuse, UR9, RZ ;  /* 0x000000090b0e7c10 */ /* 0x040fe4000fffe0ff */
[----:B------:R-:W-:Y:S02]  /*3d20*/  LEA R8, R8, UR13, 0x2 ;  /* 0x0000000d08087c11 */ /* 0x000fe4000f8e10ff */
[----:B------:R-:W-:Y:S01]  /*3d30*/  IADD3 R11, PT, PT, R11, 0x8, RZ ;  /* 0x000000080b0b7810 */ /* 0x000fe20007ffe0ff */
[----:B0-----:R-:W-:Y:S02]  /*3d40*/  IMAD R13, R14, 0x4, R7 ;  /* 0x000000040e0d7824 */ /* 0x001fe400078e0207 */
[----:B------:R-:W0:Y:S01]  /*3d50*/  LDS R12, [R8] ;  /* 0x00000000080c7984 */ /* 0x000e220000000800 */
[----:B------:R-:W-:-:S03]  /*3d60*/  ISETP.NE.AND P1, PT, R11, UR28, PT ;  /* 0x0000001c0b007c0c */ /* 0x000fc6000bf25270 */
        /* <DEDUP_REMOVED lines=16> */
[----:B------:R-:W-:-:S07]  /*3e70*/  MOV R11, UR28 ;  /* 0x0000001c000b7c02 */ /* 0x000fce0008000f00 */
.L_x_31:
[----:B------:R-:W-:-:S09]  /*3e80*/  UISETP.NE.AND UP3, UPT, UR26, URZ, UPT ;  /* 0x000000ff1a00728c */ /* 0x000fd2000bf65270 */
[----:B------:R-:W-:Y:S05]  /*3e90*/  BRA.U !UP3, `(.L_x_33) ;  /* 0x000000010b9c7547 */ /* 0x000fea000b800000 */
[----:B------:R-:W-:Y:S02]  /*3ea0*/  UISETP.GE.U32.AND UP3, UPT, UR35, 0x3, UPT ;  /* 0x000000032300788c */ /* 0x000fe4000bf66070 */
[----:B------:R-:W-:-:S07]  /*3eb0*/  UISETP.NE.AND UP4, UPT, UR27, URZ, UPT ;  /* 0x000000ff1b00728c */ /* 0x000fce000bf85270 */
[----:B------:R-:W-:Y:S05]  /*3ec0*/  BRA.U !UP3, `(.L_x_34) ;  /* 0x000000010b3c7547 */ /* 0x000fea000b800000 */
[----:B------:R-:W-:Y:S01]  /*3ed0*/  IADD3 R8, PT, PT, R10, R11, RZ ;  /* 0x0000000b0a087210 */ /* 0x000fe20007ffe0ff */
[----:B------:R-:W-:-:S03]  /*3ee0*/  VIADD R14, R11, UR9 ;  /* 0x000000090b0e7c36 */ /* 0x000fc60008000000 */
[----:B0-----:R-:W-:Y:S02]  /*3ef0*/  LEA R12, R8, UR13, 0x2 ;  /* 0x0000000d080c7c11 */ /* 0x001fe4000f8e10ff */
[C---:B------:R-:W-:Y:S01]  /*3f00*/  IADD3 R8, PT, PT, R11.reuse, UR9, RZ ;  /* 0x000000090b087c10 */ /* 0x040fe2000fffe0ff */
[----:B------:R-:W-:Y:S01]  /*3f10*/  VIADD R11, R11, 0x4 ;  /* 0x000000040b0b7836 */ /* 0x000fe20000000000 */
[----:B------:R-:W-:Y:S01]  /*3f20*/  LEA R14, R14, R7, 0x2 ;  /* 0x000000070e0e7211 */ /* 0x000fe200078e10ff */
        /* <DEDUP_REMOVED lines=9> */
.L_x_34:
[----:B------:R-:W-:Y:S05]  /*3fc0*/  BRA.U !UP4, `(.L_x_33) ;  /* 0x000000010c507547 */ /* 0x000fea000b800000 */
[----:B------:R-:W-:Y:S01]  /*3fd0*/  UISETP.NE.AND UP3, UPT, UR34, URZ, UPT ;  /* 0x000000ff2200728c */ /* 0x000fe2000bf65270 */
[----:B------:R-:W-:-:S08]  /*3fe0*/  ISETP.NE.AND P1, PT, RZ, UR30, PT ;  /* 0x0000001eff007c0c */ /* 0x000fd0000bf25270 */
[----:B------:R-:W-:Y:S05]  /*3ff0*/  BRA.U !UP3, `(.L_x_35) ;  /* 0x000000010b2c7547 */ /* 0x000fea000b800000 */
[----:B0-----:R-:W-:Y:S02]  /*4000*/  IADD3 R8, PT, PT, R10, R11, RZ ;  /* 0x0000000b0a087210 */ /* 0x001fe40007ffe0ff */
[C---:B------:R-:W-:Y:S02]  /*4010*/  IADD3 R14, PT, PT, R11.reuse, UR9, RZ ;  /* 0x000000090b0e7c10 */ /* 0x040fe4000fffe0ff */
[----:B------:R-:W-:Y:S02]  /*4020*/  LEA R12, R8, UR13, 0x2 ;  /* 0x0000000d080c7c11 */ /* 0x000fe4000f8e10ff */
[C---:B------:R-:W-:Y:S01]  /*4030*/  IADD3 R8, PT, PT, R11.reuse, UR9, RZ ;  /* 0x000000090b087c10 */ /* 0x040fe2000fffe0ff */
[----:B------:R-:W-:Y:S01]  /*4040*/  IMAD R14, R14, 0x4, R7 ;  /* 0x000000040e0e7824 */ /* 0x000fe200078e0207 */
[----:B------:R-:W-:Y:S01]  /*4050*/  IADD3 R11, PT, PT, R11, 0x2, RZ ;  /* 0x000000020b0b7810 */ /* 0x000fe20007ffe0ff */
[----:B------:R-:W0:Y:S01]  /*4060*/  LDS R13, [R12] ;  /* 0x000000000c0d7984 */ /* 0x000e220000000800 */
[----:B------:R-:W-:-:S03]  /*4070*/  LEA R8, R8, R1, 0x2 ;  /* 0x0000000108087211 */ /* 0x000fc600078e10ff */
[----:B------:R-:W1:Y:S04]  /*4080*/  LDS R15, [R12+0x4] ;  /* 0x000004000c0f7984 */ /* 0x000e680000000800 */
[----:B0-----:R3:W-:Y:S04]  /*4090*/  STL [R14], R13 ;  /* 0x0000000d0e007387 */ /* 0x0017e80000100800 */
[----:B-1----:R3:W-:Y:S02]  /*40a0*/  STL [R8+0x444], R15 ;  /* 0x0004440f08007387 */ /* 0x0027e40000100800 */
.L_x_35:
[----:B------:R-:W-:Y:S01]  /*40b0*/  @P1 IADD3 R10, PT, PT, R10, R11, RZ ;  /* 0x0000000b0a0a1210 */ /* 0x000fe20007ffe0ff */
[----:B0--3--:R-:W-:-:S03]  /*40c0*/  @P1 VIADD R8, R11, UR9 ;  /* 0x000000090b081c36 */ /* 0x009fc60008000000 */
[----:B------:R-:W-:Y:S02]  /*40d0*/  @P1 LEA R10, R10, UR13, 0x2 ;  /* 0x0000000d0a0a1c11 */ /* 0x000fe4000f8e10ff */
[----:B------:R-:W-:-:S04]  /*40e0*/  @P1 LEA R11, R8, R7, 0x2 ;  /* 0x00000007080b1211 */ /* 0x000fc800078e10ff */
[----:B------:R-:W0:Y:S04]  /*40f0*/  @P1 LDS R10, [R10] ;  /* 0x000000000a0a1984 */ /* 0x000e280000000800 */
[----:B0-----:R1:W-:Y:S02]  /*4100*/  @P1 STL [R11], R10 ;  /* 0x0000000a0b001387 */ /* 0x0013e40000100800 */
.L_x_33:
[----:B------:R-:W-:Y:S05]  /*4110*/  BRA.U UP0, `(.L_x_36) ;  /* 0xfffffff900d07547 */ /* 0x000fea000b83ffff */
.L_x_30:
[----:B------:R-:W-:Y:S05]  /*4120*/  @!P0 BRA `(.L_x_37) ;  /* 0x0000000400fc8947 */ /* 0x000fea0003800000 */
[----:B------:R-:W-:-:S05]  /*4130*/  UMOV UR8, URZ ;  /* 0x000000ff00087c82 */ /* 0x000fca0008000000 */
.L_x_43:
[----:B------:R-:W-:Y:S02]  /*4140*/  UISETP.GE.U32.AND UP0, UPT, UR21, 0x10, UPT ;  /* 0x000000101500788c */ /* 0x000fe4000bf06070 */
[----:B------:R-:W-:Y:S02]  /*4150*/  ULEA UR9, UR8, UR20, 0x2 ;  /* 0x0000001408097291 */ /* 0x000fe4000f8e10ff */
[----:B------:R-:W-:Y:S02]  /*4160*/  UIMAD UR14, UR8, 0x40, UR4 ;  /* 0x00000040080e78a4 */ /* 0x000fe4000f8e0204 */
[----:B------:R-:W-:-:S05]  /*4170*/  UIADD3 UR8, UPT, UPT, UR8, 0x1, URZ ;  /* 0x0000000108087890 */ /* 0x000fca000fffe0ff */
[----:B-1---5:R-:W5:Y:S01]  /*4180*/  LDL R29, [UR9] ;  /* 0x00000009ff1d7983 */ /* 0x022f620008100800 */
[----:B------:R-:W-:Y:S01]  /*4190*/  ISETP.NE.AND P1, PT, R26, UR8, PT ;  /* 0x000000081a007c0c */ /* 0x000fe2000bf25270 */
[----:B------:R-:W-:Y:S01]  /*41a0*/  UMOV UR9, URZ ;  /* 0x000000ff00097c82 */ /* 0x000fe20008000000 */
[----:B---3--:R-:W-:Y:S11]  /*41b0*/  BRA.U !UP0, `(.L_x_38) ;  /* 0x00000001088c7547 */ /* 0x008ff6000b800000 */
[----:B------:R-:W-:-:S05]  /*41c0*/  UMOV UR9, URZ ;  /* 0x000000ff00097c82 */ /* 0x000fca0008000000 */
.L_x_39:
[----:B------:R-:W-:Y:S02]  /*41d0*/  ULEA UR39, UR9, UR4, 0x2 ;  /* 0x0000000409277291 */ /* 0x000fe4000f8e10ff */
[----:B------:R-:W-:-:S07]  /*41e0*/  ULEA UR38, UR9, UR14, 0x2 ;  /* 0x0000000e09267291 */ /* 0x000fce000f8e10ff */
[----:B01--4-:R-:W3:Y:S04]  /*41f0*/  LDL.128 R8, [UR39+0x440] ;  /* 0x00044027ff087983 */ /* 0x013ee80008100c00 */
        /* <DEDUP_REMOVED lines=31> */
.L_x_38:
[----:B------:R-:W-:-:S09]  /*43f0*/  UISETP.NE.AND UP0, UPT, UR33, URZ, UPT ;  /* 0x000000ff2100728c */ /* 0x000fd2000bf05270 */
[----:B------:R-:W-:Y:S05]  /*4400*/  BRA.U !UP0, `(.L_x_40) ;  /* 0x0000000508407547 */ /* 0x000fea000b800000 */
[----:B------:R-:W-:Y:S02]  /*4410*/  UISETP.GE.U32.AND UP0, UPT, UR36, 0x7, UPT ;  /* 0x000000072400788c */ /* 0x000fe4000bf06070 */
[----:B------:R-:W-:-:S07]  /*4420*/  UISETP.NE.AND UP3, UPT, UR32, URZ, UPT ;  /* 0x000000ff2000728c */ /* 0x000fce000bf65270 */
[----:B------:R-:W-:Y:S05]  /*4430*/  BRA.U !UP0, `(.L_x_41) ;  /* 0x00000001088c7547 */ /* 0x000fea000b800000 */
[----:B------:R-:W-:Y:S02]  /*4440*/  ULEA UR39, UR9, UR4, 0x2 ;  /* 0x0000000409277291 */ /* 0x000fe4000f8e10ff */
[----:B------:R-:W-:-:S07]  /*4450*/  ULEA UR38, UR9, UR14, 0x2 ;  /* 0x0000000e09267291 */ /* 0x000fce000f8e10ff */
[----:B01--4-:R-:W3:Y:S04]  /*4460*/  LDL R8, [UR39+0x440] ;  /* 0x00044027ff087983 */ /* 0x013ee80008100800 */
        /* <DEDUP_REMOVED lines=32> */
.L_x_41:
        /* <DEDUP_REMOVED lines=23> */
.L_x_42:
        /* <DEDUP_REMOVED lines=19> */
.L_x_40:
[----:B------:R-:W-:Y:S05]  /*4910*/  @P1 BRA `(.L_x_43) ;  /* 0xfffffff800081947 */ /* 0x000fea000383ffff */
.L_x_37:
[----:B------:R-:W1:Y:S01]  /*4920*/  LDCU UR8, c[0x0][0x39c] ;  /* 0x00007380ff0877ac */ /* 0x000e620008000800 */
[----:B------:R-:W-:-:S04]  /*4930*/  UIADD3 UR7, UPT, UPT, UR7, 0x1, URZ ;  /* 0x0000000107077890 */ /* 0x000fc8000fffe0ff */
[----:B-1----:R-:W-:-:S09]  /*4940*/  UISETP.NE.AND UP0, UPT, UR7, UR8, UPT ;  /* 0x000000080700728c */ /* 0x002fd2000bf05270 */
[----:B------:R-:W-:Y:S05]  /*4950*/  BRA.U !UP0, `(.L_x_5) ;  /* 0x0000000908187547 */ /* 0x000fea000b800000 */
[----:B------:R-:W-:Y:S05]  /*4960*/  BRA `(.L_x_44) ;  /* 0xfffffff000a47947 */ /* 0x000fea000383ffff */
.L_x_29:
[----:B------:R-:W-:Y:S05]  /*4970*/  @!P0 BRA `(.L_x_5) ;  /* 0x0000000800108947 */ /* 0x000fea0003800000 */
[----:B------:R-:W-:-:S05]  /*4980*/  UMOV UR7, URZ ;  /* 0x000000ff00077c82 */ /* 0x000fca0008000000 */
.L_x_51:
[----:B---3--:R-:W3:Y:S01]  /*4990*/  LDCU UR8, c[0x0][0x39c] ;  /* 0x00007380ff0877ac */ /* 0x008ee20008000800 */
[----:B------:R-:W-:-:S04]  /*49a0*/  UIADD3 UR7, UPT, UPT, UR7, 0x1, URZ ;  /* 0x0000000107077890 */ /* 0x000fc8000fffe0ff */
[----:B---3--:R-:W-:-:S03]  /*49b0*/  UISETP.NE.AND UP0, UPT, UR7, UR8, UPT ;  /* 0x000000080700728c */ /* 0x008fc6000bf05270 */
[----:B-----5:R-:W-:-:S08]  /*49c0*/  UMOV UR8, URZ ;  /* 0x000000ff00087c82 */ /* 0x020fd00008000000 */
.L_x_50:
        /* <DEDUP_REMOVED lines=9> */
.L_x_46:
        /* <DEDUP_REMOVED lines=34> */
.L_x_45:
        /* <DEDUP_REMOVED lines=40> */
.L_x_48:
        /* <DEDUP_REMOVED lines=23> */
.L_x_49:
        /* <DEDUP_REMOVED lines=19> */
.L_x_47:
[----:B------:R-:W-:Y:S05]  /*51a0*/  @P1 BRA `(.L_x_50) ;  /* 0xfffffff800081947 */ /* 0x000fea000383ffff */
[----:B------:R-:W-:Y:S05]  /*51b0*/  BRA.U UP0, `(.L_x_51) ;  /* 0xfffffff500f47547 */ /* 0x000fea000b83ffff */
.L_x_5:
[----:B------:R-:W0:Y:S01]  /*51c0*/  LDCU UR7, c[0x0][0x39c] ;  /* 0x00007380ff0777ac */ /* 0x000e220008000800 */
[----:B------:R-:W1:Y:S01]  /*51d0*/  LDCU UR8, c[0x0][0x388] ;  /* 0x00007100ff0877ac */ /* 0x000e620008000800 */
[----:B0-----:R-:W-:-:S04]  /*51e0*/  UIADD3 UR6, UPT, UPT, UR6, UR7, URZ ;  /* 0x0000000706067290 */ /* 0x001fc8000fffe0ff */
[----:B-1----:R-:W-:Y:S01]  /*51f0*/  UISETP.GE.AND UP0, UPT, UR6, UR8, UPT ;  /* 0x000000080600728c */ /* 0x002fe2000bf06270 */
[----:B------:R-:W-:Y:S08]  /*5200*/  BAR.SYNC.DEFER_BLOCKING 0x0 ;  /* 0x0000000000007b1d */ /* 0x000ff00000010000 */
[----:B------:R-:W-:Y:S05]  /*5210*/  BRA.U !UP0, `(.L_x_52) ;  /* 0xffffffb908c87547 */ /* 0x000fea000b83ffff */
.L_x_0:
[----:B------:R-:W0:Y:S02]  /*5220*/  LDC R3, c[0x0][0x38c] ;  /* 0x0000e300ff037b82 */ /* 0x000e240000000800 */
[----:B0-----:R-:W-:-:S13]  /*5230*/  ISETP.GE.AND P0, PT, R3, 0x1, PT ;  /* 0x000000010300780c */ /* 0x001fda0003f06270 */
[----:B------:R-:W-:Y:S05]  /*5240*/  @!P0 EXIT ;  /* 0x000000000000894d */ /* 0x000fea0003800000 */
[----:B------:R-:W0:Y:S01]  /*5250*/  LDCU.64 UR8, c[0x0][0x3a0] ;  /* 0x00007400ff0877ac */ /* 0x000e220008000a00 */
[----:B------:R-:W1:Y:S01]  /*5260*/  LDCU.64 UR6, c[0x0][0x390] ;  /* 0x00007200ff0677ac */ /* 0x000e620008000a00 */
[----:B0-----:R-:W-:Y:S02]  /*5270*/  MOV R2, UR9 ;  /* 0x0000000900027c02 */ /* 0x001fe40008000f00 */
[----:B------:R-:W-:-:S04]  /*5280*/  MOV R5, UR8 ;  /* 0x0000000800057c02 */ /* 0x000fc80008000f00 */
[----:B-1----:R-:W-:Y:S01]  /*5290*/  VIMNMX3 R2, R5, UR6, R2, PT ;  /* 0x0000000605027c0f */ /* 0x002fe2000b800102 */
[----:B------:R-:W-:-:S03]  /*52a0*/  IMAD.U32 R5, RZ, RZ, UR7 ;  /* 0x00000007ff057e24 */ /* 0x000fc6000f8e00ff */
[----:B------:R-:W-:Y:S01]  /*52b0*/  ISETP.GE.AND P0, PT, R2, 0x1, PT ;  /* 0x000000010200780c */ /* 0x000fe20003f06270 */
[----:B------:R-:W-:-:S04]  /*52c0*/  IMAD R2, R24, R3, RZ ;  /* 0x0000000318027224 */ /* 0x000fc800078e02ff */
[----:B------:R-:W-:-:S08]  /*52d0*/  IMAD R2, R5, UR18, R2 ;  /* 0x0000001205027c24 */ /* 0x000fd0000f8e0202 */
[----:B------:R-:W-:Y:S05]  /*52e0*/  @!P0 EXIT ;  /* 0x000000000000894d */ /* 0x000fea0003800000 */
[----:B------:R-:W0:Y:S01]  /*52f0*/  LDC R3, c[0x0][0x398] ;  /* 0x0000e600ff037b82 */ /* 0x000e220000000800 */
[----:B------:R-:W-:Y:S01]  /*5300*/  ULOP3.LUT UR48, UR9, 0xf, URZ, 0xc0, !UPT ;  /* 0x0000000f09307892 */ /* 0x000fe2000f8ec0ff */
[----:B------:R-:W-:Y:S01]  /*5310*/  IMAD R25, R25, UR6, RZ ;  /* 0x0000000619197c24 */ /* 0x000fe2000f8e02ff */
[----:B------:R-:W-:Y:S02]  /*5320*/  ULOP3.LUT UR49, UR9, 0x7, URZ, 0xc0, !UPT ;  /* 0x0000000709317892 */ /* 0x000fe4000f8ec0ff */
[----:B------:R-:W-:Y:S02]  /*5330*/  USHF.L.U32 UR50, UR6, 0x4, URZ ;  /* 0x0000000406327899 */ /* 0x000fe400080006ff */
[----:B------:R-:W-:Y:S02]  /*5340*/  UIADD3 UR6, UPT, UPT, UR48, -0x1, URZ ;  /* 0xffffffff30067890 */ /* 0x000fe4000fffe0ff */
[----:B------:R-:W-:Y:S02]  /*5350*/  UIADD3 UR7, UPT, UPT, UR49, -0x1, URZ ;  /* 0xffffffff31077890 */ /* 0x000fe4000fffe0ff */
[----:B------:R-:W-:-:S02]  /*5360*/  UISETP.GE.U32.AND UP0, UPT, UR6, 0x7, UPT ;  /* 0x000000070600788c */ /* 0x000fc4000bf06070 */
[----:B------:R-:W-:Y:S02]  /*5370*/  ULOP3.LUT UR13, UR9, 0x7ffffff0, URZ, 0xc0, !UPT ;  /* 0x7ffffff0090d7892 */ /* 0x000fe4000f8ec0ff */
[----:B------:R-:W-:Y:S02]  /*5380*/  ULOP3.LUT UR14, UR9, 0x3, URZ, 0xc0, !UPT ;  /* 0x00000003090e7892 */ /* 0x000fe4000f8ec0ff */
[----:B------:R-:W-:Y:S01]  /*5390*/  UISETP.GE.U32.AND UP1, UPT, UR7, 0x3, UPT ;  /* 0x000000030700788c */ /* 0x000fe2000bf26070 */
[----:B------:R-:W-:Y:S01]  /*53a0*/  UMOV UR6, URZ ;  /* 0x000000ff00067c82 */ /* 0x000fe20008000000 */
[C---:B0-----:R-:W-:Y:S02]  /*53b0*/  IMAD R4, R3.reuse, UR15, R0 ;  /* 0x0000000f03047c24 */ /* 0x041fe4000f8e0200 */
[----:B------:R-:W-:-:S03]  /*53c0*/  IMAD R3, R3, UR15, R25 ;  /* 0x0000000f03037c24 */ /* 0x000fc6000f8e0219 */
[----:B------:R-:W-:Y:S01]  /*53d0*/  IADD3 R4, PT, PT, R25, R4, RZ ;  /* 0x0000000419047210 */ /* 0x000fe20007ffe0ff */
[C-C-:B------:R-:W-:Y:S02]  /*53e0*/  IMAD R5, R0.reuse, 0xc, R3.reuse ;  /* 0x0000000c00057824 */ /* 0x140fe400078e0203 */
[C-C-:B------:R-:W-:Y:S02]  /*53f0*/  IMAD R6, R0.reuse, 0xd, R3.reuse ;  /* 0x0000000d00067824 */ /* 0x140fe400078e0203 */
[C-C-:B------:R-:W-:Y:S02]  /*5400*/  IMAD R7, R0.reuse, 0xe, R3.reuse ;  /* 0x0000000e00077824 */ /* 0x140fe400078e0203 */
[----:B---34-:R-:W-:-:S07]  /*5410*/  IMAD R8, R0, 0xf, R3 ;  /* 0x0000000f00087824 */ /* 0x018fce00078e0203 */
.L_x_60:
[----:B01-34-:R-:W-:-:S05]  /*5420*/  UMOV UR7, URZ ;  /* 0x000000ff00077c82 */ /* 0x01bfca0008000000 */
.L_x_59:
[----:B0-----:R-:W0:Y:S01]  /*5430*/  LDCU UR31, c[0x0][0x390] ;  /* 0x00007200ff1f77ac */ /* 0x001e220008000800 */
[C-C-:B------:R-:W-:Y:S01]  /*5440*/  IMAD R9, R0.reuse, 0xb, R3.reuse ;  /* 0x0000000b00097824 */ /* 0x140fe200078e0203 */
[C---:B------:R-:W-:Y:S01]  /*5450*/  LEA R11, R0.reuse, R3, 0x2 ;  /* 0x00000003000b7211 */ /* 0x040fe200078e10ff */
[C-C-:B------:R-:W-:Y:S01]  /*5460*/  IMAD R10, R0.reuse, 0x3, R3.reuse ;  /* 0x00000003000a7824 */ /* 0x140fe200078e0203 */
[----:B------:R-:W-:Y:S01]  /*5470*/  UMOV UR8, URZ ;  /* 0x000000ff00087c82 */ /* 0x000fe20008000000 */
[C-C-:B------:R-:W-:Y:S02]  /*5480*/  IMAD R12, R0.reuse, 0x6, R3.reuse ;  /* 0x00000006000c7824 */ /* 0x140fe400078e0203 */
[C-C-:B------:R-:W-:Y:S02]  /*5490*/  IMAD R13, R0.reuse, 0x9, R3.reuse ;  /* 0x00000009000d7824 */ /* 0x140fe400078e0203 */
[----:B------:R-:W-:Y:S01]  /*54a0*/  IMAD R14, R0, 0xa, R3 ;  /* 0x0000000a000e7824 */ /* 0x000fe200078e0203 */
[----:B0-----:R-:W-:-:S02]  /*54b0*/  UIADD3 UR30, UPT, UPT, UR7, UR31, URZ ;  /* 0x0000001f071e7290 */ /* 0x001fc4000fffe0ff */
[----:B------:R-:W-:Y:S02]  /*54c0*/  ULEA UR29, UR31, UR7, 0x1 ;  /* 0x000000071f1d7291 */ /* 0x000fe4000f8e08ff */
[----:B------:R-:W-:Y:S02]  /*54d0*/  UIMAD UR28, UR31, 0x3, UR7 ;  /* 0x000000031f1c78a4 */ /* 0x000fe4000f8e0207 */
[----:B------:R-:W-:Y:S02]  /*54e0*/  ULEA UR27, UR31, UR7, 0x2 ;  /* 0x000000071f1b7291 */ /* 0x000fe4000f8e10ff */
[----:B------:R-:W-:Y:S02]  /*54f0*/  UIMAD UR26, UR31, 0x5, UR7 ;  /* 0x000000051f1a78a4 */ /* 0x000fe4000f8e0207 */
[----:B------:R-:W-:Y:S02]  /*5500*/  UIMAD UR25, UR31, 0x6, UR7 ;  /* 0x000000061f1978a4 */ /* 0x000fe4000f8e0207 */
[----:B------:R-:W-:-:S02]  /*5510*/  UIMAD UR24, UR31, 0x7, UR7 ;  /* 0x000000071f1878a4 */ /* 0x000fc4000f8e0207 */
[----:B------:R-:W-:Y:S02]  /*5520*/  ULEA UR21, UR31, UR7, 0x3 ;  /* 0x000000071f157291 */ /* 0x000fe4000f8e18ff */
[----:B------:R-:W-:Y:S02]  /*5530*/  UIMAD UR20, UR31, 0x9, UR7 ;  /* 0x000000091f1478a4 */ /* 0x000fe4000f8e0207 */
[----:B------:R-:W-:Y:S02]  /*5540*/  UIMAD UR19, UR31, 0xa, UR7 ;  /* 0x0000000a1f1378a4 */ /* 0x000fe4000f8e0207 */
[----:B------:R-:W-:Y:S02]  /*5550*/  UIMAD UR18, UR31, 0xb, UR7 ;  /* 0x0000000b1f1278a4 */ /* 0x000fe4000f8e0207 */
[----:B------:R-:W-:Y:S02]  /*5560*/  UIMAD UR17, UR31, 0xc, UR7 ;  /* 0x0000000c1f1178a4 */ /* 0x000fe4000f8e0207 */
[----:B------:R-:W-:-:S02]  /*5570*/  UIMAD UR16, UR31, 0xd, UR7 ;  /* 0x0000000d1f1078a4 */ /* 0x000fc4000f8e0207 */
[----:B------:R-:W-:Y:S02]  /*5580*/  UIMAD UR15, UR31, 0xe, UR7 ;  /* 0x0000000e1f0f78a4 */ /* 0x000fe4000f8e0207 */
[----:B-1-34-:R-:W-:-:S12]  /*5590*/  UIMAD UR31, UR31, 0xf, UR7 ;  /* 0x0000000f1f1f78a4 */ /* 0x01afd8000f8e0207 */
.L_x_58:
[----:B0-----:R-:W0:Y:S01]  /*55a0*/  LDCU.64 UR10, c[0x0][0x3a0] ;  /* 0x00007400ff0a77ac */ /* 0x001e220008000a00 */
[----:B------:R-:W-:Y:S01]  /*55b0*/  IADD3 R32, PT, PT, R2, UR6, RZ ;  /* 0x0000000602207c10 */ /* 0x000fe2000fffe0ff */
[----:B------:R-:W-:Y:S01]  /*55c0*/  IMAD.U32 R15, RZ, RZ, UR12 ;  /* 0x0000000cff0f7e24 */ /* 0x000fe2000f8e00ff */
[----:B-1-3--:R-:W-:Y:S01]  /*55d0*/  IADD3 R17, PT, PT, R3, UR7, RZ ;  /* 0x0000000703117c10 */ /* 0x00afe2000fffe0ff */
[----:B------:R-:W1:Y:S02]  /*55e0*/  LDCU UR41, c[0x0][0x38c] ;  /* 0x00007180ff2977ac */ /* 0x000e640008000800 */
[----:B------:R-:W-:Y:S01]  /*55f0*/  IMAD R32, R15, UR8, R32 ;  /* 0x000000080f207c24 */ /* 0x000fe2000f8e0220 */
[----:B------:R-:W3:Y:S01]  /*5600*/  LDCU UR42, c[0x0][0x384] ;  /* 0x00007080ff2a77ac */ /* 0x000ee20008000800 */
[----:B------:R-:W-:Y:S01]  /*5610*/  UMOV UR9, URZ ;  /* 0x000000ff00097c82 */ /* 0x000fe20008000000 */
[----:B0-----:R-:W-:Y:S02]  /*5620*/  UISETP.GE.U32.AND UP3, UPT, UR11, 0x10, UPT ;  /* 0x000000100b00788c */ /* 0x001fe4000bf66070 */
[----:B-1----:R-:W-:-:S02]  /*5630*/  UIMAD UR41, UR8, UR41, UR6 ;  /* 0x00000029082972a4 */ /* 0x002fc4000f8e0206 */
[----:B------:R-:W-:Y:S01]  /*5640*/  UIADD3 UR8, UPT, UPT, UR8, 0x1, URZ ;  /* 0x0000000108087890 */ /* 0x000fe2000fffe0ff */
[----:B---3--:R-:W-:Y:S01]  /*5650*/  IMAD R15, R32, UR42, R17 ;  /* 0x0000002a200f7c24 */ /* 0x008fe2000f8e0211 */
[----:B------:R-:W-:Y:S02]  /*5660*/  UIMAD UR32, UR41, 0x40, UR4 ;  /* 0x00000040292078a4 */ /* 0x000fe4000f8e0204 */
[----:B------:R-:W-:Y:S01]  /*5670*/  UISETP.NE.AND UP2, UPT, UR8, UR10, UPT ;  /* 0x0000000a0800728c */ /* 0x000fe2000bf45270 */
[----:B----4-:R-:W-:Y:S10]  /*5680*/  BRA.U !UP3, `(.L_x_53) ;  /* 0x000000090b587547 */ /* 0x010ff4000b800000 */
[CC--:B------:R-:W-:Y:S01]  /*5690*/  LEA R27, R0.reuse, R17.reuse, 0x3 ;  /* 0x00000011001b7211 */ /* 0x0c0fe200078e18ff */
[C-C-:B------:R-:W-:Y:S01]  /*56a0*/  IMAD R37, R0.reuse, 0x7, R17.reuse ;  /* 0x0000000700257824 */ /* 0x140fe200078e0211 */
[C---:B------:R-:W-:Y:S01]  /*56b0*/  LEA R31, R0.reuse, R17, 0x1 ;  /* 0x00000011001f7211 */ /* 0x040fe200078e08ff */
[----:B------:R-:W-:Y:S01]  /*56c0*/  IMAD R35, R0, 0x5, R17 ;  /* 0x0000000500237824 */ /* 0x000fe200078e0211 */
[----:B------:R-:W-:Y:S01]  /*56d0*/  IADD3 R18, PT, PT, R10, UR7, RZ ;  /* 0x000000070a127c10 */ /* 0x000fe2000fffe0ff */
[----:B------:R-:W-:Y:S01]  /*56e0*/  VIADD R36, R4, UR7 ;  /* 0x0000000704247c36 */ /* 0x000fe20008000000 */
[----:B------:R-:W-:Y:S01]  /*56f0*/  IADD3 R33, PT, PT, R11, UR7, RZ ;  /* 0x000000070b217c10 */ /* 0x000fe2000fffe0ff */
[----:B------:R-:W-:Y:S01]  /*5700*/  VIADD R25, R13, UR7 ;  /* 0x000000070d197c36 */ /* 0x000fe20008000000 */
[----:B-----5:R-:W-:Y:S01]  /*5710*/  IADD3 R29, PT, PT, R12, UR7, RZ ;  /* 0x000000070c1d7c10 */ /* 0x020fe2000fffe0ff */
[----:B------:R-:W-:Y:S01]  /*5720*/  VIADD R23, R6, UR7 ;  /* 0x0000000706177c36 */ /* 0x000fe20008000000 */
[----:B------:R-:W-:Y:S01]  /*5730*/  IADD3 R16, PT, PT, R14, UR7, RZ ;  /* 0x000000070e107c10 */ /* 0x000fe2000fffe0ff */
[----:B------:R-:W-:-:S02]  /*5740*/  UIMAD.WIDE.U32 UR10, UR7, 0x4, UR4 ;  /* 0x00000004070a78a5 */ /* 0x000fc4000f8e0004 */
[----:B------:R-:W-:Y:S01]  /*5750*/  IADD3 R24, PT, PT, R9, UR7, RZ ;  /* 0x0000000709187c10 */ /* 0x000fe2000fffe0ff */
[C---:B------:R-:W-:Y:S01]  /*5760*/  IMAD R17, R32.reuse, UR42, R27 ;  /* 0x0000002a20117c24 */ /* 0x040fe2000f8e021b */
[----:B------:R-:W-:Y:S01]  /*5770*/  IADD3 R26, PT, PT, R5, UR7, RZ ;  /* 0x00000007051a7c10 */ /* 0x000fe2000fffe0ff */
[C---:B------:R-:W-:Y:S01]  /*5780*/  IMAD R37, R32.reuse, UR42, R37 ;  /* 0x0000002a20257c24 */ /* 0x040fe2000f8e0225 */
[----:B------:R-:W-:Y:S01]  /*5790*/  IADD3 R21, PT, PT, R7, UR7, RZ ;  /* 0x0000000707157c10 */ /* 0x000fe2000fffe0ff */
[----:B------:R-:W-:Y:S01]  /*57a0*/  IMAD R31, R32, UR42, R31 ;  /* 0x0000002a201f7c24 */ /* 0x000fe2000f8e021f */
[----:B------:R-:W-:Y:S01]  /*57b0*/  IADD3 R19, PT, PT, R8, UR7, RZ ;  /* 0x0000000708137c10 */ /* 0x000fe2000fffe0ff */
[C---:B------:R-:W-:Y:S01]  /*57c0*/  IMAD R35, R32.reuse, UR42, R35 ;  /* 0x0000002a20237c24 */ /* 0x040fe2000f8e0223 */
[----:B------:R-:W-:Y:S01]  /*57d0*/  MOV R34, R15 ;  /* 0x0000000f00227202 */ /* 0x000fe20000000f00 */
[C---:B------:R-:W-:Y:S01]  /*57e0*/  IMAD R36, R32.reuse, UR42, R36 ;  /* 0x0000002a20247c24 */ /* 0x040fe2000f8e0224 */
[----:B------:R-:W-:Y:S01]  /*57f0*/  UIMAD.WIDE.U32 UR10, UR41, 0x40, UR10 ;  /* 0x00000040290a78a5 */ /* 0x000fe2000f8e000a */
[C---:B------:R-:W-:Y:S01]  /*5800*/  IMAD R27, R32.reuse, UR42, R18 ;  /* 0x0000002a201b7c24 */ /* 0x040fe2000f8e0212 */
[----:B------:R-:W-:Y:S01]  /*5810*/  UIADD3 UR51, UPT, UPT, -UR13, URZ, URZ ;  /* 0x000000ff0d337290 */ /* 0x000fe2000fffe1ff */
[C---:B------:R-:W-:Y:S01]  /*5820*/  IMAD R33, R32.reuse, UR42, R33 ;  /* 0x0000002a20217c24 */ /* 0x040fe2000f8e0221 */
[----:B------:R-:W-:Y:S01]  /*5830*/  UMOV UR9, UR31 ;  /* 0x0000001f00097c82 */ /* 0x000fe20008000000 */
        /* <DEDUP_REMOVED lines=14> */
[----:B------:R-:W-:Y:S01]  /*5920*/  IMAD R32, R32, UR42, R19 ;  /* 0x0000002a20207c24 */ /* 0x000fe2000f8e0213 */
[----:B------:R-:W-:Y:S01]  /*5930*/  UMOV UR40, UR24 ;  /* 0x0000001800287c82 */ /* 0x000fe20008000000 */
[----:B------:R-:W-:Y:S01]  /*5940*/  UMOV UR41, UR25 ;  /* 0x0000001900297c82 */ /* 0x000fe20008000000 */
[----:B------:R-:W-:Y:S01]  /*5950*/  UMOV UR42, UR26 ;  /* 0x0000001a002a7c82 */ /* 0x000fe20008000000 */
[----:B------:R-:W-:Y:S01]  /*5960*/  UMOV UR43, UR27 ;  /* 0x0000001b002b7c82 */ /* 0x000fe20008000000 */
[----:B------:R-:W-:Y:S01]  /*5970*/  UMOV UR44, UR28 ;  /* 0x0000001c002c7c82 */ /* 0x000fe20008000000 */
[----:B------:R-:W-:Y:S01]  /*5980*/  UMOV UR45, UR29 ;  /* 0x0000001d002d7c82 */ /* 0x000fe20008000000 */
[----:B------:R-:W-:-:S05]  /*5990*/  UMOV UR46, UR30 ;  /* 0x0000001e002e7c82 */ /* 0x000fca0008000000 */
.L_x_54:
[----:B------:R-:W-:Y:S01]  /*59a0*/  UMOV UR47, UR10 ;  /* 0x0000000a002f7c82 */ /* 0x000fe20008000000 */
[----:B0-----:R-:W0:Y:S01]  /*59b0*/  LDC.64 R18, c[0x0][0x3b8] ;  /* 0x0000ee00ff127b82 */ /* 0x001e220000000a00 */
[----:B------:R-:W3:Y:S01]  /*59c0*/  LDL R23, [UR47] ;  /* 0x0000002fff177983 */ /* 0x000ee20008100800 */
[----:B------:R-:W-:-:S09]  /*59d0*/  ULEA UR47, UR46, UR32, 0x2 ;  /* 0x000000202e2f7291 */ /* 0x000fd2000f8e10ff */
[----:B------:R-:W4:Y:S01]  /*59e0*/  LDL R22, [UR47] ;  /* 0x0000002fff167983 */ /* 0x000f220008100800 */
[----:B------:R-:W-:Y:S01]  /*59f0*/  ULEA UR47, UR45, UR32, 0x2 ;  /* 0x000000202d2f7291 */ /* 0x000fe2000f8e10ff */
[----:B0-----:R-:W-:-:S05]  /*5a00*/  IMAD.WIDE.U32 R20, R34, 0x4, R18 ;  /* 0x0000000422147825 */ /* 0x001fca00078e0012 */
[----:B---3--:R0:W-:Y:S02]  /*5a10*/  STG.E desc[UR22][R20.64], R23 ;  /* 0x0000001714007986 */ /* 0x0081e4000c101916 */
[----:B0-----:R-:W-:-:S05]  /*5a20*/  IMAD.WIDE.U32 R20, R36, 0x4, R18 ;  /* 0x0000000424147825 */ /* 0x001fca00078e0012 */
[----:B----4-:R0:W-:Y:S04]  /*5a30*/  STG.E desc[UR22][R20.64], R22 ;  /* 0x0000001614007986 */ /* 0x0101e8000c101916 */
[----:B0-----:R-:W3:Y:S01]  /*5a40*/  LDL R21, [UR47] ;  /* 0x0000002fff157983 */ /* 0x001ee20008100800 */
[----:B------:R-:W-:Y:S01]  /*5a50*/  ULEA UR47, UR44, UR32, 0x2 ;  /* 0x000000202c2f7291 */ /* 0x000fe2000f8e10ff */
[----:B------:R-:W-:-:S05]  /*5a60*/  IMAD.WIDE.U32 R22, R31, 0x4, R18 ;  /* 0x000000041f167825 */ /* 0x000fca00078e0012 */
[----:B---3--:R0:W-:Y:S04]  /*5a70*/  STG.E desc[UR22][R22.64], R21 ;  /* 0x0000001516007986 */ /* 0x0081e8000c101916 */
        /* <DEDUP_REMOVED lines=13> */
[----:B------:R-:W-:-:S09]  /*5b50*/  ULEA UR47, UR40, UR32, 0x2 ;  /* 0x00000020282f7291 */ /* 0x000fd2000f8e10ff */
[----:B------:R-:W4:Y:S01]  /*5b60*/  LDL R23, [UR47] ;  /* 0x0000002fff177983 */ /* 0x000f220008100800 */
[----:B------:R-:W-:Y:S01]  /*5b70*/  IMAD.WIDE.U32 R20, R29, 0x4, R18 ;  /* 0x000000041d147825 */ /* 0x000fe200078e0012 */
[----:B------:R-:W-:-:S04]  /*5b80*/  ULEA UR47, UR39, UR32, 0x2 ;  /* 0x00000020272f7291 */ /* 0x000fc8000f8e10ff */
        /* <DEDUP_REMOVED lines=32> */
[----:B------:R-:W-:Y:S01]  /*5d90*/  IMAD.WIDE.U32 R18, R32, 0x4, R18 ;  /* 0x0000000420127825 */ /* 0x000fe200078e0012 */
[----:B------:R-:W-:-:S04]  /*5da0*/  UIADD3 UR51, UPT, UPT, UR51, 0x10, URZ ;  /* 0x0000001033337890 */ /* 0x000fc8000fffe0ff */
[----:B------:R-:W-:Y:S01]  /*5db0*/  UISETP.NE.AND UP3, UPT, UR51, URZ, UPT ;  /* 0x000000ff3300728c */ /* 0x000fe2000bf65270 */
[C---:B------:R-:W-:Y:S01]  /*5dc0*/  IMAD R36, R0.reuse, 0x10, R36 ;  /* 0x0000001000247824 */ /* 0x040fe200078e0224 */
[C---:B------:R-:W-:Y:S01]  /*5dd0*/  LEA R31, R0.reuse, R31, 0x4 ;  /* 0x0000001f001f7211 */ /* 0x040fe200078e20ff */
[C---:B------:R-:W-:Y:S01]  /*5de0*/  IMAD R35, R0.reuse, 0x10, R35 ;  /* 0x0000001000237824 */ /* 0x040fe200078e0223 */
[C---:B------:R-:W-:Y:S01]  /*5df0*/  LEA R27, R0.reuse, R27, 0x4 ;  /* 0x0000001b001b7211 */ /* 0x040fe200078e20ff */
[C---:B------:R-:W-:Y:S01]  /*5e00*/  IMAD R25, R0.reuse, 0x10, R25 ;  /* 0x0000001000197824 */ /* 0x040fe200078e0219 */
[C---:B------:R-:W-:Y:S01]  /*5e10*/  LEA R33, R0.reuse, R33, 0x4 ;  /* 0x0000002100217211 */ /* 0x040fe200078e20ff */
[C---:B------:R-:W-:Y:S01]  /*5e20*/  IMAD R28, R0.reuse, 0x10, R28 ;  /* 0x00000010001c7824 */ /* 0x040fe200078e021c */
[C---:B------:R-:W-:Y:S02]  /*5e30*/  LEA R29, R0.reuse, R29, 0x4 ;  /* 0x0000001d001d7211 */ /* 0x040fe400078e20ff */
[----:B------:R-:W-:-:S02]  /*5e40*/  LEA R37, R0, R37, 0x4 ;  /* 0x0000002500257211 */ /* 0x000fc400078e20ff */
[C---:B------:R-:W-:Y:S02]  /*5e50*/  LEA R17, R0.reuse, R17, 0x4 ;  /* 0x0000001100117211 */ /* 0x040fe400078e20ff */
[C---:B------:R-:W-:Y:S02]  /*5e60*/  LEA R16, R0.reuse, R16, 0x4 ;  /* 0x0000001000107211 */ /* 0x040fe400078e20ff */
[C---:B------:R-:W-:Y:S02]  /*5e70*/  LEA R24, R0.reuse, R24, 0x4 ;  /* 0x0000001800187211 */ /* 0x040fe400078e20ff */
[C---:B------:R-:W-:Y:S02]  /*5e80*/  LEA R26, R0.reuse, R26, 0x4 ;  /* 0x0000001a001a7211 */ /* 0x040fe400078e20ff */
[C---:B------:R-:W-:Y:S02]  /*5e90*/  LEA R30, R0.reuse, R30, 0x4 ;  /* 0x0000001e001e7211 */ /* 0x040fe400078e20ff */
[----:B------:R-:W-:-:S02]  /*5ea0*/  LEA R32, R0, R32, 0x4 ;  /* 0x0000002000207211 */ /* 0x000fc400078e20ff */
[----:B------:R-:W-:Y:S01]  /*5eb0*/  LEA R34, R0, R34, 0x4 ;  /* 0x0000002200227211 */ /* 0x000fe200078e20ff */
[----:B------:R-:W-:Y:S02]  /*5ec0*/  UIADD3 UR46, UPT, UPT, UR50, UR46, URZ ;  /* 0x0000002e322e7290 */ /* 0x000fe4000fffe0ff */
[----:B------:R-:W-:Y:S02]  /*5ed0*/  UIADD3 UR45, UPT, UPT, UR50, UR45, URZ ;  /* 0x0000002d322d7290 */ /* 0x000fe4000fffe0ff */
[----:B------:R-:W-:Y:S02]  /*5ee0*/  UIADD3 UR44, UPT, UPT, UR50, UR44, URZ ;  /* 0x0000002c322c7290 */ /* 0x000fe4000fffe0ff */
[----:B------:R-:W-:Y:S02]  /*5ef0*/  UIADD3 UR43, UPT, UPT, UR50, UR43, URZ ;  /* 0x0000002b322b7290 */ /* 0x000fe4000fffe0ff */
[----:B------:R-:W-:Y:S02]  /*5f00*/  UIADD3 UR42, UPT, UPT, UR50, UR42, URZ ;  /* 0x0000002a322a7290 */ /* 0x000fe4000fffe0ff */
[----:B------:R-:W-:-:S02]  /*5f10*/  UIADD3 UR41, UPT, UPT, UR50, UR41, URZ ;  /* 0x0000002932297290 */ /* 0x000fc4000fffe0ff */
        /* <DEDUP_REMOVED lines=9> */
[----:B------:R-:W-:Y:S01]  /*5fb0*/  UIMAD.WIDE.U32 UR10, UR50, 0x4, UR10 ;  /* 0x00000004320a78a5 */ /* 0x000fe2000f8e000a */
[----:B---3--:R0:W-:Y:S01]  /*5fc0*/  STG.E desc[UR22][R18.64], R22 ;  /* 0x0000001612007986 */ /* 0x0081e2000c101916 */
[----:B------:R-:W-:Y:S10]  /*5fd0*/  BRA.U UP3, `(.L_x_54) ;  /* 0xfffffff903707547 */ /* 0x000ff4000b83ffff */
[----:B------:R-:W-:-:S05]  /*5fe0*/  UMOV UR9, UR13 ;  /* 0x0000000d00097c82 */ /* 0x000fca0008000000 */
.L_x_53:
[----:B------:R-:W-:-:S09]  /*5ff0*/  UISETP.NE.AND UP3, UPT, UR48, URZ, UPT ;  /* 0x000000ff3000728c */ /* 0x000fd2000bf65270 */
[----:B------:R-:W-:Y:S05]  /*6000*/  BRA.U !UP3, `(.L_x_55) ;  /* 0x000000050bb07547 */ /* 0x000fea000b800000 */
[----:B------:R-:W-:Y:S01]  /*6010*/  UISETP.NE.AND UP3, UPT, UR49, URZ, UPT ;  /* 0x000000ff3100728c */ /* 0x000fe2000bf65270 */
[----:B------:R-:W-:Y:S10]  /*6020*/  BRA.U !UP0, `(.L_x_56) ;  /* 0x0000000108cc7547 */ /* 0x000ff4000b800000 */
[----:B------:R-:W1:Y:S01]  /*6030*/  LDCU UR37, c[0x0][0x390] ;  /* 0x00007200ff2577ac */ /* 0x000e620008000800 */
[----:B------:R-:W3:Y:S01]  /*6040*/  LDC.64 R16, c[0x0][0x3b8] ;  /* 0x0000ee00ff107b82 */ /* 0x000ee20000000a00 */
[----:B-1----:R-:W-:-:S04]  /*6050*/  UIMAD UR10, UR9, UR37, UR7 ;  /* 0x00000025090a72a4 */ /* 0x002fc8000f8e0207 */
[----:B------:R-:W-:Y:S02]  /*6060*/  UIADD3 UR11, UPT, UPT, UR10, UR37, URZ ;  /* 0x000000250a0b7290 */ /* 0x000fe4000fffe0ff */
[----:B------:R-:W-:Y:S02]  /*6070*/  ULEA UR10, UR10, UR32, 0x2 ;  /* 0x000000200a0a7291 */ /* 0x000fe4000f8e10ff */
[----:B------:R-:W-:Y:S02]  /*6080*/  UIADD3 UR33, UPT, UPT, UR11, UR37, URZ ;  /* 0x000000250b217290 */ /* 0x000fe4000fffe0ff */
[----:B------:R-:W-:Y:S02]  /*6090*/  ULEA UR11, UR11, UR32, 0x2 ;  /* 0x000000200b0b7291 */ /* 0x000fe4000f8e10ff */
[----:B------:R-:W-:Y:S02]  /*60a0*/  UIADD3 UR34, UPT, UPT, UR33, UR37, URZ ;  /* 0x0000002521227290 */ /* 0x000fe4000fffe0ff */
[----:B------:R-:W-:Y:S01]  /*60b0*/  ULEA UR33, UR33, UR32, 0x2 ;  /* 0x0000002021217291 */ /* 0x000fe2000f8e10ff */
[----:B------:R-:W4:Y:S01]  /*60c0*/  LDL R27, [UR10] ;  /* 0x0000000aff1b7983 */ /* 0x000f220008100800 */
[----:B------:R-:W-:-:S03]  /*60d0*/  UIADD3 UR35, UPT, UPT, UR34, UR37, URZ ;  /* 0x0000002522237290 */ /* 0x000fc6000fffe0ff */
[----:B------:R-:W2:Y:S01]  /*60e0*/  LDL R36, [UR11] ;  /* 0x0000000bff247983 */ /* 0x000ea20008100800 */
[----:B------:R-:W-:-:S03]  /*60f0*/  UIADD3 UR36, UPT, UPT, UR35, UR37, URZ ;  /* 0x0000002523247290 */ /* 0x000fc6000fffe0ff */
[----:B------:R-:W2:Y:S01]  /*6100*/  LDL R34, [UR33] ;  /* 0x00000021ff227983 */ /* 0x000ea20008100800 */
[----:B------:R-:W-:Y:S02]  /*6110*/  UIADD3 UR10, UPT, UPT, UR36, UR37, URZ ;  /* 0x00000025240a7290 */ /* 0x000fe4000fffe0ff */
[----:B------:R-:W-:Y:S02]  /*6120*/  ULEA UR34, UR34, UR32, 0x2 ;  /* 0x0000002022227291 */ /* 0x000fe4000f8e10ff */
[----:B------:R-:W-:Y:S02]  /*6130*/  UIADD3 UR37, UPT, UPT, UR10, UR37, URZ ;  /* 0x000000250a257290 */ /* 0x000fe4000fffe0ff */
[----:B------:R-:W-:Y:S02]  /*6140*/  ULEA UR35, UR35, UR32, 0x2 ;  /* 0x0000002023237291 */ /* 0x000fe4000f8e10ff */
[----:B------:R-:W-:Y:S02]  /*6150*/  ULEA UR36, UR36, UR32, 0x2 ;  /* 0x0000002024247291 */ /* 0x000fe4000f8e10ff */
[----:B------:R-:W-:Y:S01]  /*6160*/  ULEA UR10, UR10, UR32, 0x2 ;  /* 0x000000200a0a7291 */ /* 0x000fe2000f8e10ff */
[----:B------:R-:W2:Y:S01]  /*6170*/  LDL R30, [UR34] ;  /* 0x00000022ff1e7983 */ /* 0x000ea20008100800 */
[----:B------:R-:W-:-:S03]  /*6180*/  ULEA UR37, UR37, UR32, 0x2 ;  /* 0x0000002025257291 */ /* 0x000fc6000f8e10ff */
[----:B------:R-:W2:Y:S04]  /*6190*/  LDL R37, [UR35] ;  /* 0x00000023ff257983 */ /* 0x000ea80008100800 */
[----:B------:R-:W2:Y:S04]  /*61a0*/  LDL R35, [UR36] ;  /* 0x00000024ff237983 */ /* 0x000ea80008100800 */
[----:B------:R-:W2:Y:S04]  /*61b0*/  LDL R33, [UR10] ;  /* 0x0000000aff217983 */ /* 0x000ea80008100800 */
[----:B------:R-:W2:Y:S01]  /*61c0*/  LDL R31, [UR37] ;  /* 0x00000025ff1f7983 */ /* 0x000ea20008100800 */
[----:B------:R-:W-:-:S04]  /*61d0*/  IMAD R21, R0, UR9, R15 ;  /* 0x0000000900157c24 */ /* 0x000fc8000f8e020f */
[----:B-----5:R-:W-:-:S05]  /*61e0*/  IMAD.IADD R29, R0, 0x1, R21 ;  /* 0x00000001001d7824 */ /* 0x020fca00078e0215 */
[----:B------:R-:W-:-:S04]  /*61f0*/  IADD3 R28, PT, PT, R0, R29, RZ ;  /* 0x0000001d001c7210 */ /* 0x000fc80007ffe0ff */
[----:B------:R-:W-:Y:S01]  /*6200*/  IADD3 R25, PT, PT, R0, R28, RZ ;  /* 0x0000001c00197210 */ /* 0x000fe20007ffe0ff */
[----:B---3--:R-:W-:-:S03]  /*6210*/  IMAD.WIDE.U32 R20, R21, 0x4, R16 ;  /* 0x0000000415147825 */ /* 0x008fc600078e0010 */
[----:B------:R-:W-:-:S05]  /*6220*/  IADD3 R23, PT, PT, R0, R25, RZ ;  /* 0x0000001900177210 */ /* 0x000fca0007ffe0ff */
[----:B0-----:R-:W-:-:S05]  /*6230*/  IMAD.IADD R19, R0, 0x1, R23 ;  /* 0x0000000100137824 */ /* 0x001fca00078e0217 */
[----:B------:R-:W-:Y:S01]  /*6240*/  IADD3 R32, PT, PT, R0, R19, RZ ;  /* 0x0000001300207210 */ /* 0x000fe20007ffe0ff */
[----:B------:R-:W-:-:S04]  /*6250*/  IMAD.WIDE.U32 R24, R25, 0x4, R16 ;  /* 0x0000000419187825 */ /* 0x000fc800078e0010 */
[----:B------:R-:W-:-:S04]  /*6260*/  IMAD.WIDE.U32 R22, R23, 0x4, R16 ;  /* 0x0000000417167825 */ /* 0x000fc800078e0010 */
[--C-:B------:R-:W-:Y:S01]  /*6270*/  IMAD.WIDE.U32 R18, R19, 0x4, R16.reuse ;  /* 0x0000000413127825 */ /* 0x100fe200078e0010 */
[----:B------:R-:W-:Y:S01]  /*6280*/  UIADD3 UR9, UPT, UPT, UR9, 0x8, URZ ;  /* 0x0000000809097890 */ /* 0x000fe2000fffe0ff */
[----:B----4-:R0:W-:Y:S02]  /*6290*/  STG.E desc[UR22][R20.64], R27 ;  /* 0x0000001b14007986 */ /* 0x0101e4000c101916 */
[----:B0-----:R-:W-:-:S04]  /*62a0*/  IMAD.WIDE.U32 R26, R29, 0x4, R16 ;  /* 0x000000041d1a7825 */ /* 0x001fc800078e0010 */
[--C-:B------:R-:W-:Y:S01]  /*62b0*/  IMAD.WIDE.U32 R28, R28, 0x4, R16.reuse ;  /* 0x000000041c1c7825 */ /* 0x100fe200078e0010 */
[----:B--2---:R-:W-:Y:S04]  /*62c0*/  STG.E desc[UR22][R26.64], R36 ;  /* 0x000000241a007986 */ /* 0x004fe8000c101916 */
[----:B------:R0:W-:Y:S01]  /*62d0*/  STG.E desc[UR22][R28.64], R34 ;  /* 0x000000221c007986 */ /* 0x0001e2000c101916 */
[----:B------:R-:W-:-:S03]  /*62e0*/  IMAD.WIDE.U32 R20, R32, 0x4, R16 ;  /* 0x0000000420147825 */ /* 0x000fc600078e0010 */
[----:B------:R1:W-:Y:S01]  /*62f0*/  STG.E desc[UR22][R24.64], R30 ;  /* 0x0000001e18007986 */ /* 0x0003e2000c101916 */
[----:B0-----:R-:W-:-:S03]  /*6300*/  IADD3 R29, PT, PT, R0, R32, RZ ;  /* 0x00000020001d7210 */ /* 0x001fc60007ffe0ff */
[----:B------:R1:W-:Y:S02]  /*6310*/  STG.E desc[UR22][R22.64], R37 ;  /* 0x0000002516007986 */ /* 0x0003e4000c101916 */
[----:B------:R-:W-:Y:S02]  /*6320*/  IMAD.WIDE.U32 R16, R29, 0x4, R16 ;  /* 0x000000041d107825 */ /* 0x000fe400078e0010 */
[----:B------:R1:W-:Y:S04]  /*6330*/  STG.E desc[UR22][R18.64], R35 ;  /* 0x0000002312007986 */ /* 0x0003e8000c101916 */
[----:B------:R1:W-:Y:S04]  /*6340*/  STG.E desc[UR22][R20.64], R33 ;  /* 0x0000002114007986 */ /* 0x0003e8000c101916 */
[----:B------:R1:W-:Y:S02]  /*6350*/  STG.E desc[UR22][R16.64], R31 ;  /* 0x0000001f10007986 */ /* 0x0003e4000c101916 */
.L_x_56:
[----:B------:R-:W-:Y:S05]  /*6360*/  BRA.U !UP3, `(.L_x_55) ;  /* 0x000000010bd87547 */ /* 0x000fea000b800000 */
[----:B------:R-:W-:Y:S01]  /*6370*/  UISETP.NE.AND UP3, UPT, UR14, URZ, UPT ;  /* 0x000000ff0e00728c */ /* 0x000fe2000bf65270 */
[----:B------:R-:W-:Y:S10]  /*6380*/  BRA.U !UP1, `(.L_x_57) ;  /* 0x00000001096c7547 */ /* 0x000ff4000b800000 */
[----:B------:R-:W3:Y:S01]  /*6390*/  LDCU UR10, c[0x0][0x390] ;  /* 0x00007200ff0a77ac */ /* 0x000ee20008000800 */
[----:B-1----:R-:W1:Y:S01]  /*63a0*/  LDC.64 R20, c[0x0][0x3b8] ;  /* 0x0000ee00ff147b82 */ /* 0x002e620000000a00 */
[----:B---3--:R-:W-:-:S04]  /*63b0*/  UIMAD UR11, UR9, UR10, UR7 ;  /* 0x0000000a090b72a4 */ /* 0x008fc8000f8e0207 */
[----:B------:R-:W-:Y:S02]  /*63c0*/  UIADD3 UR33, UPT, UPT, UR11, UR10, URZ ;  /* 0x0000000a0b217290 */ /* 0x000fe4000fffe0ff */
[----:B------:R-:W-:Y:S02]  /*63d0*/  ULEA UR11, UR11, UR32, 0x2 ;  /* 0x000000200b0b7291 */ /* 0x000fe4000f8e10ff */
[----:B------:R-:W-:Y:S02]  /*63e0*/  UIADD3 UR34, UPT, UPT, UR33, UR10, URZ ;  /* 0x0000000a21227290 */ /* 0x000fe4000fffe0ff */
[----:B------:R-:W-:Y:S02]  /*63f0*/  ULEA UR33, UR33, UR32, 0x2 ;  /* 0x0000002021217291 */ /* 0x000fe4000f8e10ff */
[----:B------:R-:W-:Y:S02]  /*6400*/  UIADD3 UR10, UPT, UPT, UR34, UR10, URZ ;  /* 0x0000000a220a7290 */ /* 0x000fe4000fffe0ff */
[----:B------:R-:W-:Y:S01]  /*6410*/  ULEA UR34, UR34, UR32, 0x2 ;  /* 0x0000002022227291 */ /* 0x000fe2000f8e10ff */
[----:B------:R-:W3:Y:S01]  /*6420*/  LDL R25, [UR11] ;  /* 0x0000000bff197983 */ /* 0x000ee20008100800 */
[----:B------:R-:W-:-:S03]  /*6430*/  ULEA UR10, UR10, UR32, 0x2 ;  /* 0x000000200a0a7291 */ /* 0x000fc6000f8e10ff */
[----:B------:R-:W4:Y:S04]  /*6440*/  LDL R27, [UR33] ;  /* 0x00000021ff1b7983 */ /* 0x000f280008100800 */
[----:B-----5:R-:W2:Y:S04]  /*6450*/  LDL R29, [UR34] ;  /* 0x00000022ff1d7983 */ /* 0x020ea80008100800 */
[----:B------:R-:W2:Y:S01]  /*6460*/  LDL R31, [UR10] ;  /* 0x0000000aff1f7983 */ /* 0x000ea20008100800 */
[----:B------:R-:W-:-:S05]  /*6470*/  IMAD R23, R0, UR9, R15 ;  /* 0x0000000900177c24 */ /* 0x000fca000f8e020f */
[----:B------:R-:W-:-:S05]  /*6480*/  IADD3 R17, PT, PT, R0, R23, RZ ;  /* 0x0000001700117210 */ /* 0x000fca0007ffe0ff */
[----:B0-----:R-:W-:Y:S02]  /*6490*/  IMAD.IADD R19, R0, 0x1, R17 ;  /* 0x0000000100137824 */ /* 0x001fe400078e0211 */
[----:B-1----:R-:W-:-:S03]  /*64a0*/  IMAD.WIDE.U32 R22, R23, 0x4, R20 ;  /* 0x0000000417167825 */ /* 0x002fc600078e0014 */
[----:B------:R-:W-:Y:S01]  /*64b0*/  IADD3 R33, PT, PT, R0, R19, RZ ;  /* 0x0000001300217210 */ /* 0x000fe20007ffe0ff */
[----:B------:R-:W-:-:S04]  /*64c0*/  IMAD.WIDE.U32 R16, R17, 0x4, R20 ;  /* 0x0000000411107825 */ /* 0x000fc800078e0014 */
[----:B------:R-:W-:-:S04]  /*64d0*/  IMAD.WIDE.U32 R18, R19, 0x4, R20 ;  /* 0x0000000413127825 */ /* 0x000fc800078e0014 */
[----:B------:R-:W-:Y:S01]  /*64e0*/  IMAD.WIDE.U32 R20, R33, 0x4, R20 ;  /* 0x0000000421147825 */ /* 0x000fe200078e0014 */
[----:B------:R-:W-:Y:S01]  /*64f0*/  UIADD3 UR9, UPT, UPT, UR9, 0x4, URZ ;  /* 0x0000000409097890 */ /* 0x000fe2000fffe0ff */
[----:B---3--:R3:W-:Y:S04]  /*6500*/  STG.E desc[UR22][R22.64], R25 ;  /* 0x0000001916007986 */ /* 0x0087e8000c101916 */
[----:B----4-:R3:W-:Y:S04]  /*6510*/  STG.E desc[UR22][R16.64], R27 ;  /* 0x0000001b10007986 */ /* 0x0107e8000c101916 */
[----:B--2---:R3:W-:Y:S04]  /*6520*/  STG.E desc[UR22][R18.64], R29 ;  /* 0x0000001d12007986 */ /* 0x0047e8000c101916 */
[----:B------:R3:W-:Y:S02]  /*6530*/  STG.E desc[UR22][R20.64], R31 ;  /* 0x0000001f14007986 */ /* 0x0007e4000c101916 */
.L_x_57:
[----:B------:R-:W-:Y:S05]  /*6540*/  BRA.U !UP3, `(.L_x_55) ;  /* 0x000000010b607547 */ /* 0x000fea000b800000 */
[----:B------:R-:W4:Y:S01]  /*6550*/  LDCU UR11, c[0x0][0x390] ;  /* 0x00007200ff0b77ac */ /* 0x000f220008000800 */
[----:B-1-3--:R-:W0:Y:S01]  /*6560*/  LDC.64 R16, c[0x0][0x3b8] ;  /* 0x0000ee00ff107b82 */ /* 0x00ae220000000a00 */
[----:B----4-:R-:W-:-:S04]  /*6570*/  UIMAD UR10, UR9, UR11, UR7 ;  /* 0x0000000b090a72a4 */ /* 0x010fc8000f8e0207 */
[----:B------:R-:W-:-:S09]  /*6580*/  ULEA UR33, UR10, UR32, 0x2 ;  /* 0x000000200a217291 */ /* 0x000fd2000f8e10ff */
[----:B------:R-:W3:Y:S01]  /*6590*/  LDL R21, [UR33] ;  /* 0x00000021ff157983 */ /* 0x000ee20008100800 */
[----:B------:R-:W-:Y:S01]  /*65a0*/  IMAD R23, R0, UR9, R15 ;  /* 0x0000000900177c24 */ /* 0x000fe2000f8e020f */
[----:B------:R-:W-:-:S03]  /*65b0*/  UISETP.NE.AND UP3, UPT, UR14, 0x1, UPT ;  /* 0x000000010e00788c */ /* 0x000fc6000bf65270 */
[----:B0-----:R-:W-:-:S05]  /*65c0*/  IMAD.WIDE.U32 R18, R23, 0x4, R16 ;  /* 0x0000000417127825 */ /* 0x001fca00078e0010 */
[----:B---3--:R4:W-:Y:S01]  /*65d0*/  STG.E desc[UR22][R18.64], R21 ;  /* 0x0000001512007986 */ /* 0x0089e2000c101916 */
[----:B------:R-:W-:Y:S05]  /*65e0*/  BRA.U !UP3, `(.L_x_55) ;  /* 0x000000010b387547 */ /* 0x000fea000b800000 */
[----:B------:R-:W-:Y:S02]  /*65f0*/  UISETP.NE.AND UP3, UPT, UR14, 0x2, UPT ;  /* 0x000000020e00788c */ /* 0x000fe4000bf65270 */
[----:B------:R-:W-:-:S04]  /*6600*/  UIADD3 UR9, UPT, UPT, UR10, UR11, URZ ;  /* 0x0000000b0a097290 */ /* 0x000fc8000fffe0ff */
[----:B------:R-:W-:-:S05]  /*6610*/  PLOP3.LUT P0, PT, PT, PT, UP3, 0x80, 0x8 ;  /* 0x000000000008781c */ /* 0x000fca0003f0f038 */
[----:B------:R-:W-:Y:S02]  /*6620*/  @UP3 UIADD3 UR10, UPT, UPT, UR9, UR11, URZ ;  /* 0x0000000b090a3290 */ /* 0x000fe4000fffe0ff */
[----:B------:R-:W-:Y:S02]  /*6630*/  ULEA UR9, UR9, UR32, 0x2 ;  /* 0x0000002009097291 */ /* 0x000fe4000f8e10ff */
[----:B------:R-:W-:-:S07]  /*6640*/  @UP3 ULEA UR10, UR10, UR32, 0x2 ;  /* 0x000000200a0a3291 */ /* 0x000fce000f8e10ff */
[----:B------:R-:W3:Y:S04]  /*6650*/  LDL R15, [UR9] ;  /* 0x00000009ff0f7983 */ /* 0x000ee80008100800 */
[----:B----4-:R-:W4:Y:S01]  /*6660*/  @P0 LDL R21, [UR10] ;  /* 0x0000000aff150983 */ /* 0x010f220008100800 */
[----:B------:R-:W-:-:S04]  /*6670*/  IADD3 R19, PT, PT, R0, R23, RZ ;  /* 0x0000001700137210 */ /* 0x000fc80007ffe0ff */
[----:B------:R-:W-:Y:S01]  /*6680*/  @P0 IADD3 R23, PT, PT, R0, R19, RZ ;  /* 0x0000001300170210 */ /* 0x000fe20007ffe0ff */
[----:B------:R-:W-:-:S04]  /*6690*/  IMAD.WIDE.U32 R18, R19, 0x4, R16 ;  /* 0x0000000413127825 */ /* 0x000fc800078e0010 */
[----:B------:R-:W-:Y:S01]  /*66a0*/  @P0 IMAD.WIDE.U32 R16, R23, 0x4, R16 ;  /* 0x0000000417100825 */ /* 0x000fe200078e0010 */
[----:B---3--:R0:W-:Y:S04]  /*66b0*/  STG.E desc[UR22][R18.64], R15 ;  /* 0x0000000f12007986 */ /* 0x0081e8000c101916 */
[----:B----4-:R0:W-:Y:S02]  /*66c0*/  @P0 STG.E desc[UR22][R16.64], R21 ;  /* 0x0000001510000986 */ /* 0x0101e4000c101916 */
.L_x_55:
[----:B------:R-:W-:Y:S05]  /*66d0*/  BRA.U UP2, `(.L_x_58) ;  /* 0xffffffed02b07547 */ /* 0x000fea000b83ffff */
[----:B------:R-:W2:Y:S01]  /*66e0*/  LDCU UR8, c[0x0][0x390] ;  /* 0x00007200ff0877ac */ /* 0x000ea20008000800 */
[----:B------:R-:W-:-:S04]  /*66f0*/  UIADD3 UR7, UPT, UPT, UR7, 0x1, URZ ;  /* 0x0000000107077890 */ /* 0x000fc8000fffe0ff */
[----:B--2---:R-:W-:-:S09]  /*6700*/  UISETP.NE.AND UP2, UPT, UR7, UR8, UPT ;  /* 0x000000080700728c */ /* 0x004fd2000bf45270 */
[----:B------:R-:W-:Y:S05]  /*6710*/  BRA.U UP2, `(.L_x_59) ;  /* 0xffffffed02447547 */ /* 0x000fea000b83ffff */
[----:B------:R-:W2:Y:S01]  /*6720*/  LDCU UR7, c[0x0][0x38c] ;  /* 0x00007180ff0777ac */ /* 0x000ea20008000800 */
[----:B------:R-:W-:-:S04]  /*6730*/  UIADD3 UR6, UPT, UPT, UR6, 0x1, URZ ;  /* 0x0000000106067890 */ /* 0x000fc8000fffe0ff */
[----:B--2---:R-:W-:-:S06]  /*6740*/  UISETP.NE.AND UP2, UPT, UR6, UR7, UPT ;  /* 0x000000070600728c */ /* 0x004fcc000bf45270 */
[----:B------:R-:W-:-:S13]  /*6750*/  PLOP3.LUT P0, PT, PT, PT, UP2, 0x80, 0x8 ;  /* 0x000000000008781c */ /* 0x000fda0003f0f028 */
[----:B------:R-:W-:Y:S05]  /*6760*/  @!P0 EXIT ;  /* 0x000000000000894d */ /* 0x000fea0003800000 */
[----:B------:R-:W-:Y:S05]  /*6770*/  BRA `(.L_x_60) ;  /* 0xffffffec00287947 */ /* 0x000fea000383ffff */
.L_x_61:
[----:B------:R-:W-:-:S00]  /*6780*/  BRA `(.L_x_61) ;  /* 0xfffffffc00fc7947 */ /* 0x000fc0000383ffff */
[----:B------:R-:W-:-:S00]  /*6790*/  NOP ;  /* 0x0000000000007918 */ /* 0x000fc00000000000 */
        /* <DEDUP_REMOVED lines=14> */
.L_x_62:


//--------------------- .nv.shared._Z4mmulIfEviiiiiiiiiiPKT_S2_PS0_ --------------------------
	.section	.nv.shared._Z4mmulIfEviiiiiiiiiiPKT_S2_PS0_,"aw",@nobits
	.sectionflags	@""
	.align	16
	.zero		1024


//--------------------- .nv.shared.reserved.0     --------------------------
	.section	.nv.shared.reserved.0,"aw",@nobits
	.weak		__nv_reservedSMEM_offset_0_alias
	.size		__nv_reservedSMEM_offset_0_alias, 0, 64
	.other		__nv_reservedSMEM_offset_0_alias,@"STO_CUDA_RESERVED_SHARED STV_DEFAULT"
__nv_reservedSMEM_offset_0_alias:
	.zero		0
	.zero		64


//--------------------- .nv.constant0._Z4mmulIfEviiiiiiiiiiPKT_S2_PS0_ --------------------------
	.section	.nv.constant0._Z4mmulIfEviiiiiiiiiiPKT_S2_PS0_,"a",@progbits
	.sectionflags	@""
	.align	4
.nv.constant0._Z4mmulIfEviiiiiiiiiiPKT_S2_PS0_:
	.zero		960


//--------------------- SYMBOLS --------------------------

	.type		.nv.reservedSmem.offset0,@object
	.size		.nv.reservedSmem.offset0,0x4
	.type		.nv.reservedSmem.cap,@object
	.size		.nv.reservedSmem.cap,0x4
